//
// Generated by NVIDIA NVVM Compiler
//
// Compiler Build ID: CL-36424714
// Cuda compilation tools, release 13.0, V13.0.88
// Based on NVVM 20.0.0
//

.version 9.0
.target sm_100
.address_size 64

.extern .func free
(
	.param .b64 free_param_0
)
;
.global .align 4 .u32 dResult;
.global .align 1 .b8 dPass[30];

.func _Z11permuteKRecPcS_iiS_(
	.param .b64 _Z11permuteKRecPcS_iiS__param_0,
	.param .b64 _Z11permuteKRecPcS_iiS__param_1,
	.param .b32 _Z11permuteKRecPcS_iiS__param_2,
	.param .b64 _Z11permuteKRecPcS_iiS__param_3
)
{
	.local .align 4 .b8 	__local_depot0[100];
	.reg .b64 	%SP;
	.reg .b64 	%SPL;
	.reg .pred 	%p<59>;
	.reg .b16 	%rs<113>;
	.reg .b32 	%r<117>;
	.reg .b64 	%rd<328>;

	mov.u64 	%SPL, __local_depot0;
	cvta.local.u64 	%SP, %SPL;
	ld.param.u64 	%rd110, [_Z11permuteKRecPcS_iiS__param_0];
	ld.param.u64 	%rd111, [_Z11permuteKRecPcS_iiS__param_1];
	ld.param.u32 	%r58, [_Z11permuteKRecPcS_iiS__param_2];
	ld.param.u64 	%rd112, [_Z11permuteKRecPcS_iiS__param_3];
	cvta.to.global.u64 	%rd1, %rd112;
	cvta.to.global.u64 	%rd2, %rd110;
	cvta.to.local.u64 	%rd3, %rd111;
	add.u64 	%rd113, %SP, 0;
	add.u64 	%rd4, %SPL, 0;
	ld.global.u32 	%r59, [dResult];
	setp.eq.s32 	%p1, %r59, 1;
	@%p1 bra 	$L__BB0_113;
	setp.eq.s32 	%p2, %r58, 0;
	@%p2 bra 	$L__BB0_107;
	add.s32 	%r1, %r58, -1;
	mov.u64 	%rd276, %rd3;
	mov.u64 	%rd277, %rd111;
$L__BB0_3:
	mov.u64 	%rd6, %rd277;
	ld.local.u8 	%rs4, [%rd276];
	setp.ne.s16 	%p3, %rs4, 0;
	add.s64 	%rd276, %rd276, 1;
	add.s64 	%rd277, %rd6, 1;
	@%p3 bra 	$L__BB0_3;
	mov.b32 	%r91, 0;
$L__BB0_5:
	cvt.u64.u32 	%rd114, %r91;
	add.s64 	%rd115, %rd3, %rd114;
	ld.local.u8 	%rs5, [%rd115];
	add.s64 	%rd116, %rd4, %rd114;
	st.local.u8 	[%rd116], %rs5;
	setp.ne.s16 	%p4, %rs5, 0;
	add.s32 	%r91, %r91, 1;
	@%p4 bra 	$L__BB0_5;
	ld.global.u8 	%rs6, [%rd2];
	sub.s64 	%rd117, %rd6, %rd111;
	add.s64 	%rd118, %rd4, %rd117;
	st.local.u8 	[%rd118], %rs6;
	mov.b16 	%rs7, 0;
	st.local.u8 	[%rd118+1], %rs7;
	{ // callseq 0, 0
	.param .b64 param0;
	st.param.b64 	[param0], %rd110;
	.param .b64 param1;
	st.param.b64 	[param1], %rd113;
	.param .b32 param2;
	st.param.b32 	[param2], %r1;
	.param .b64 param3;
	st.param.b64 	[param3], %rd112;
	call.uni 
	_Z11permuteKRecPcS_iiS_, 
	(
	param0, 
	param1, 
	param2, 
	param3
	);
	} // callseq 0
	{ // callseq 1, 0
	.param .b64 param0;
	st.param.b64 	[param0], %rd113;
	call.uni 
	free, 
	(
	param0
	);
	} // callseq 1
	mov.u64 	%rd278, %rd3;
	mov.u64 	%rd279, %rd111;
$L__BB0_7:
	mov.u64 	%rd10, %rd279;
	ld.local.u8 	%rs8, [%rd278];
	setp.ne.s16 	%p5, %rs8, 0;
	add.s64 	%rd278, %rd278, 1;
	add.s64 	%rd279, %rd10, 1;
	@%p5 bra 	$L__BB0_7;
	mov.b32 	%r92, 0;
$L__BB0_9:
	cvt.u64.u32 	%rd120, %r92;
	add.s64 	%rd121, %rd3, %rd120;
	ld.local.u8 	%rs9, [%rd121];
	add.s64 	%rd122, %rd4, %rd120;
	st.local.u8 	[%rd122], %rs9;
	setp.ne.s16 	%p6, %rs9, 0;
	add.s32 	%r92, %r92, 1;
	@%p6 bra 	$L__BB0_9;
	ld.global.u8 	%rs10, [%rd2+1];
	sub.s64 	%rd123, %rd10, %rd111;
	add.s64 	%rd124, %rd4, %rd123;
	st.local.u8 	[%rd124], %rs10;
	mov.b16 	%rs11, 0;
	st.local.u8 	[%rd124+1], %rs11;
	{ // callseq 2, 0
	.param .b64 param0;
	st.param.b64 	[param0], %rd110;
	.param .b64 param1;
	st.param.b64 	[param1], %rd113;
	.param .b32 param2;
	st.param.b32 	[param2], %r1;
	.param .b64 param3;
	st.param.b64 	[param3], %rd112;
	call.uni 
	_Z11permuteKRecPcS_iiS_, 
	(
	param0, 
	param1, 
	param2, 
	param3
	);
	} // callseq 2
	{ // callseq 3, 0
	.param .b64 param0;
	st.param.b64 	[param0], %rd113;
	call.uni 
	free, 
	(
	param0
	);
	} // callseq 3
	mov.u64 	%rd280, %rd3;
	mov.u64 	%rd281, %rd111;
$L__BB0_11:
	mov.u64 	%rd14, %rd281;
	ld.local.u8 	%rs12, [%rd280];
	setp.ne.s16 	%p7, %rs12, 0;
	add.s64 	%rd280, %rd280, 1;
	add.s64 	%rd281, %rd14, 1;
	@%p7 bra 	$L__BB0_11;
	mov.b32 	%r93, 0;
$L__BB0_13:
	cvt.u64.u32 	%rd126, %r93;
	add.s64 	%rd127, %rd3, %rd126;
	ld.local.u8 	%rs13, [%rd127];
	add.s64 	%rd128, %rd4, %rd126;
	st.local.u8 	[%rd128], %rs13;
	setp.ne.s16 	%p8, %rs13, 0;
	add.s32 	%r93, %r93, 1;
	@%p8 bra 	$L__BB0_13;
	ld.global.u8 	%rs14, [%rd2+2];
	sub.s64 	%rd129, %rd14, %rd111;
	add.s64 	%rd130, %rd4, %rd129;
	st.local.u8 	[%rd130], %rs14;
	mov.b16 	%rs15, 0;
	st.local.u8 	[%rd130+1], %rs15;
	{ // callseq 4, 0
	.param .b64 param0;
	st.param.b64 	[param0], %rd110;
	.param .b64 param1;
	st.param.b64 	[param1], %rd113;
	.param .b32 param2;
	st.param.b32 	[param2], %r1;
	.param .b64 param3;
	st.param.b64 	[param3], %rd112;
	call.uni 
	_Z11permuteKRecPcS_iiS_, 
	(
	param0, 
	param1, 
	param2, 
	param3
	);
	} // callseq 4
	{ // callseq 5, 0
	.param .b64 param0;
	st.param.b64 	[param0], %rd113;
	call.uni 
	free, 
	(
	param0
	);
	} // callseq 5
	mov.u64 	%rd282, %rd3;
	mov.u64 	%rd283, %rd111;
$L__BB0_15:
	mov.u64 	%rd18, %rd283;
	ld.local.u8 	%rs16, [%rd282];
	setp.ne.s16 	%p9, %rs16, 0;
	add.s64 	%rd282, %rd282, 1;
	add.s64 	%rd283, %rd18, 1;
	@%p9 bra 	$L__BB0_15;
	mov.b32 	%r94, 0;
$L__BB0_17:
	cvt.u64.u32 	%rd132, %r94;
	add.s64 	%rd133, %rd3, %rd132;
	ld.local.u8 	%rs17, [%rd133];
	add.s64 	%rd134, %rd4, %rd132;
	st.local.u8 	[%rd134], %rs17;
	setp.ne.s16 	%p10, %rs17, 0;
	add.s32 	%r94, %r94, 1;
	@%p10 bra 	$L__BB0_17;
	ld.global.u8 	%rs18, [%rd2+3];
	sub.s64 	%rd135, %rd18, %rd111;
	add.s64 	%rd136, %rd4, %rd135;
	st.local.u8 	[%rd136], %rs18;
	mov.b16 	%rs19, 0;
	st.local.u8 	[%rd136+1], %rs19;
	{ // callseq 6, 0
	.param .b64 param0;
	st.param.b64 	[param0], %rd110;
	.param .b64 param1;
	st.param.b64 	[param1], %rd113;
	.param .b32 param2;
	st.param.b32 	[param2], %r1;
	.param .b64 param3;
	st.param.b64 	[param3], %rd112;
	call.uni 
	_Z11permuteKRecPcS_iiS_, 
	(
	param0, 
	param1, 
	param2, 
	param3
	);
	} // callseq 6
	{ // callseq 7, 0
	.param .b64 param0;
	st.param.b64 	[param0], %rd113;
	call.uni 
	free, 
	(
	param0
	);
	} // callseq 7
	mov.u64 	%rd284, %rd3;
	mov.u64 	%rd285, %rd111;
$L__BB0_19:
	mov.u64 	%rd22, %rd285;
	ld.local.u8 	%rs20, [%rd284];
	setp.ne.s16 	%p11, %rs20, 0;
	add.s64 	%rd284, %rd284, 1;
	add.s64 	%rd285, %rd22, 1;
	@%p11 bra 	$L__BB0_19;
	mov.b32 	%r95, 0;
$L__BB0_21:
	cvt.u64.u32 	%rd138, %r95;
	add.s64 	%rd139, %rd3, %rd138;
	ld.local.u8 	%rs21, [%rd139];
	add.s64 	%rd140, %rd4, %rd138;
	st.local.u8 	[%rd140], %rs21;
	setp.ne.s16 	%p12, %rs21, 0;
	add.s32 	%r95, %r95, 1;
	@%p12 bra 	$L__BB0_21;
	ld.global.u8 	%rs22, [%rd2+4];
	sub.s64 	%rd141, %rd22, %rd111;
	add.s64 	%rd142, %rd4, %rd141;
	st.local.u8 	[%rd142], %rs22;
	mov.b16 	%rs23, 0;
	st.local.u8 	[%rd142+1], %rs23;
	{ // callseq 8, 0
	.param .b64 param0;
	st.param.b64 	[param0], %rd110;
	.param .b64 param1;
	st.param.b64 	[param1], %rd113;
	.param .b32 param2;
	st.param.b32 	[param2], %r1;
	.param .b64 param3;
	st.param.b64 	[param3], %rd112;
	call.uni 
	_Z11permuteKRecPcS_iiS_, 
	(
	param0, 
	param1, 
	param2, 
	param3
	);
	} // callseq 8
	{ // callseq 9, 0
	.param .b64 param0;
	st.param.b64 	[param0], %rd113;
	call.uni 
	free, 
	(
	param0
	);
	} // callseq 9
	mov.u64 	%rd286, %rd3;
	mov.u64 	%rd287, %rd111;
$L__BB0_23:
	mov.u64 	%rd26, %rd287;
	ld.local.u8 	%rs24, [%rd286];
	setp.ne.s16 	%p13, %rs24, 0;
	add.s64 	%rd286, %rd286, 1;
	add.s64 	%rd287, %rd26, 1;
	@%p13 bra 	$L__BB0_23;
	mov.b32 	%r96, 0;
$L__BB0_25:
	cvt.u64.u32 	%rd144, %r96;
	add.s64 	%rd145, %rd3, %rd144;
	ld.local.u8 	%rs25, [%rd145];
	add.s64 	%rd146, %rd4, %rd144;
	st.local.u8 	[%rd146], %rs25;
	setp.ne.s16 	%p14, %rs25, 0;
	add.s32 	%r96, %r96, 1;
	@%p14 bra 	$L__BB0_25;
	ld.global.u8 	%rs26, [%rd2+5];
	sub.s64 	%rd147, %rd26, %rd111;
	add.s64 	%rd148, %rd4, %rd147;
	st.local.u8 	[%rd148], %rs26;
	mov.b16 	%rs27, 0;
	st.local.u8 	[%rd148+1], %rs27;
	{ // callseq 10, 0
	.param .b64 param0;
	st.param.b64 	[param0], %rd110;
	.param .b64 param1;
	st.param.b64 	[param1], %rd113;
	.param .b32 param2;
	st.param.b32 	[param2], %r1;
	.param .b64 param3;
	st.param.b64 	[param3], %rd112;
	call.uni 
	_Z11permuteKRecPcS_iiS_, 
	(
	param0, 
	param1, 
	param2, 
	param3
	);
	} // callseq 10
	{ // callseq 11, 0
	.param .b64 param0;
	st.param.b64 	[param0], %rd113;
	call.uni 
	free, 
	(
	param0
	);
	} // callseq 11
	mov.u64 	%rd288, %rd3;
	mov.u64 	%rd289, %rd111;
$L__BB0_27:
	mov.u64 	%rd30, %rd289;
	ld.local.u8 	%rs28, [%rd288];
	setp.ne.s16 	%p15, %rs28, 0;
	add.s64 	%rd288, %rd288, 1;
	add.s64 	%rd289, %rd30, 1;
	@%p15 bra 	$L__BB0_27;
	mov.b32 	%r97, 0;
$L__BB0_29:
	cvt.u64.u32 	%rd150, %r97;
	add.s64 	%rd151, %rd3, %rd150;
	ld.local.u8 	%rs29, [%rd151];
	add.s64 	%rd152, %rd4, %rd150;
	st.local.u8 	[%rd152], %rs29;
	setp.ne.s16 	%p16, %rs29, 0;
	add.s32 	%r97, %r97, 1;
	@%p16 bra 	$L__BB0_29;
	ld.global.u8 	%rs30, [%rd2+6];
	sub.s64 	%rd153, %rd30, %rd111;
	add.s64 	%rd154, %rd4, %rd153;
	st.local.u8 	[%rd154], %rs30;
	mov.b16 	%rs31, 0;
	st.local.u8 	[%rd154+1], %rs31;
	{ // callseq 12, 0
	.param .b64 param0;
	st.param.b64 	[param0], %rd110;
	.param .b64 param1;
	st.param.b64 	[param1], %rd113;
	.param .b32 param2;
	st.param.b32 	[param2], %r1;
	.param .b64 param3;
	st.param.b64 	[param3], %rd112;
	call.uni 
	_Z11permuteKRecPcS_iiS_, 
	(
	param0, 
	param1, 
	param2, 
	param3
	);
	} // callseq 12
	{ // callseq 13, 0
	.param .b64 param0;
	st.param.b64 	[param0], %rd113;
	call.uni 
	free, 
	(
	param0
	);
	} // callseq 13
	mov.u64 	%rd290, %rd3;
	mov.u64 	%rd291, %rd111;
$L__BB0_31:
	mov.u64 	%rd34, %rd291;
	ld.local.u8 	%rs32, [%rd290];
	setp.ne.s16 	%p17, %rs32, 0;
	add.s64 	%rd290, %rd290, 1;
	add.s64 	%rd291, %rd34, 1;
	@%p17 bra 	$L__BB0_31;
	mov.b32 	%r98, 0;
$L__BB0_33:
	cvt.u64.u32 	%rd156, %r98;
	add.s64 	%rd157, %rd3, %rd156;
	ld.local.u8 	%rs33, [%rd157];
	add.s64 	%rd158, %rd4, %rd156;
	st.local.u8 	[%rd158], %rs33;
	setp.ne.s16 	%p18, %rs33, 0;
	add.s32 	%r98, %r98, 1;
	@%p18 bra 	$L__BB0_33;
	ld.global.u8 	%rs34, [%rd2+7];
	sub.s64 	%rd159, %rd34, %rd111;
	add.s64 	%rd160, %rd4, %rd159;
	st.local.u8 	[%rd160], %rs34;
	mov.b16 	%rs35, 0;
	st.local.u8 	[%rd160+1], %rs35;
	{ // callseq 14, 0
	.param .b64 param0;
	st.param.b64 	[param0], %rd110;
	.param .b64 param1;
	st.param.b64 	[param1], %rd113;
	.param .b32 param2;
	st.param.b32 	[param2], %r1;
	.param .b64 param3;
	st.param.b64 	[param3], %rd112;
	call.uni 
	_Z11permuteKRecPcS_iiS_, 
	(
	param0, 
	param1, 
	param2, 
	param3
	);
	} // callseq 14
	{ // callseq 15, 0
	.param .b64 param0;
	st.param.b64 	[param0], %rd113;
	call.uni 
	free, 
	(
	param0
	);
	} // callseq 15
	mov.u64 	%rd292, %rd3;
	mov.u64 	%rd293, %rd111;
$L__BB0_35:
	mov.u64 	%rd38, %rd293;
	ld.local.u8 	%rs36, [%rd292];
	setp.ne.s16 	%p19, %rs36, 0;
	add.s64 	%rd292, %rd292, 1;
	add.s64 	%rd293, %rd38, 1;
	@%p19 bra 	$L__BB0_35;
	mov.b32 	%r99, 0;
$L__BB0_37:
	cvt.u64.u32 	%rd162, %r99;
	add.s64 	%rd163, %rd3, %rd162;
	ld.local.u8 	%rs37, [%rd163];
	add.s64 	%rd164, %rd4, %rd162;
	st.local.u8 	[%rd164], %rs37;
	setp.ne.s16 	%p20, %rs37, 0;
	add.s32 	%r99, %r99, 1;
	@%p20 bra 	$L__BB0_37;
	ld.global.u8 	%rs38, [%rd2+8];
	sub.s64 	%rd165, %rd38, %rd111;
	add.s64 	%rd166, %rd4, %rd165;
	st.local.u8 	[%rd166], %rs38;
	mov.b16 	%rs39, 0;
	st.local.u8 	[%rd166+1], %rs39;
	{ // callseq 16, 0
	.param .b64 param0;
	st.param.b64 	[param0], %rd110;
	.param .b64 param1;
	st.param.b64 	[param1], %rd113;
	.param .b32 param2;
	st.param.b32 	[param2], %r1;
	.param .b64 param3;
	st.param.b64 	[param3], %rd112;
	call.uni 
	_Z11permuteKRecPcS_iiS_, 
	(
	param0, 
	param1, 
	param2, 
	param3
	);
	} // callseq 16
	{ // callseq 17, 0
	.param .b64 param0;
	st.param.b64 	[param0], %rd113;
	call.uni 
	free, 
	(
	param0
	);
	} // callseq 17
	mov.u64 	%rd294, %rd3;
	mov.u64 	%rd295, %rd111;
$L__BB0_39:
	mov.u64 	%rd42, %rd295;
	ld.local.u8 	%rs40, [%rd294];
	setp.ne.s16 	%p21, %rs40, 0;
	add.s64 	%rd294, %rd294, 1;
	add.s64 	%rd295, %rd42, 1;
	@%p21 bra 	$L__BB0_39;
	mov.b32 	%r100, 0;
$L__BB0_41:
	cvt.u64.u32 	%rd168, %r100;
	add.s64 	%rd169, %rd3, %rd168;
	ld.local.u8 	%rs41, [%rd169];
	add.s64 	%rd170, %rd4, %rd168;
	st.local.u8 	[%rd170], %rs41;
	setp.ne.s16 	%p22, %rs41, 0;
	add.s32 	%r100, %r100, 1;
	@%p22 bra 	$L__BB0_41;
	ld.global.u8 	%rs42, [%rd2+9];
	sub.s64 	%rd171, %rd42, %rd111;
	add.s64 	%rd172, %rd4, %rd171;
	st.local.u8 	[%rd172], %rs42;
	mov.b16 	%rs43, 0;
	st.local.u8 	[%rd172+1], %rs43;
	{ // callseq 18, 0
	.param .b64 param0;
	st.param.b64 	[param0], %rd110;
	.param .b64 param1;
	st.param.b64 	[param1], %rd113;
	.param .b32 param2;
	st.param.b32 	[param2], %r1;
	.param .b64 param3;
	st.param.b64 	[param3], %rd112;
	call.uni 
	_Z11permuteKRecPcS_iiS_, 
	(
	param0, 
	param1, 
	param2, 
	param3
	);
	} // callseq 18
	{ // callseq 19, 0
	.param .b64 param0;
	st.param.b64 	[param0], %rd113;
	call.uni 
	free, 
	(
	param0
	);
	} // callseq 19
	mov.u64 	%rd296, %rd3;
	mov.u64 	%rd297, %rd111;
$L__BB0_43:
	mov.u64 	%rd46, %rd297;
	ld.local.u8 	%rs44, [%rd296];
	setp.ne.s16 	%p23, %rs44, 0;
	add.s64 	%rd296, %rd296, 1;
	add.s64 	%rd297, %rd46, 1;
	@%p23 bra 	$L__BB0_43;
	mov.b32 	%r101, 0;
$L__BB0_45:
	cvt.u64.u32 	%rd174, %r101;
	add.s64 	%rd175, %rd3, %rd174;
	ld.local.u8 	%rs45, [%rd175];
	add.s64 	%rd176, %rd4, %rd174;
	st.local.u8 	[%rd176], %rs45;
	setp.ne.s16 	%p24, %rs45, 0;
	add.s32 	%r101, %r101, 1;
	@%p24 bra 	$L__BB0_45;
	ld.global.u8 	%rs46, [%rd2+10];
	sub.s64 	%rd177, %rd46, %rd111;
	add.s64 	%rd178, %rd4, %rd177;
	st.local.u8 	[%rd178], %rs46;
	mov.b16 	%rs47, 0;
	st.local.u8 	[%rd178+1], %rs47;
	{ // callseq 20, 0
	.param .b64 param0;
	st.param.b64 	[param0], %rd110;
	.param .b64 param1;
	st.param.b64 	[param1], %rd113;
	.param .b32 param2;
	st.param.b32 	[param2], %r1;
	.param .b64 param3;
	st.param.b64 	[param3], %rd112;
	call.uni 
	_Z11permuteKRecPcS_iiS_, 
	(
	param0, 
	param1, 
	param2, 
	param3
	);
	} // callseq 20
	{ // callseq 21, 0
	.param .b64 param0;
	st.param.b64 	[param0], %rd113;
	call.uni 
	free, 
	(
	param0
	);
	} // callseq 21
	mov.u64 	%rd298, %rd3;
	mov.u64 	%rd299, %rd111;
$L__BB0_47:
	mov.u64 	%rd50, %rd299;
	ld.local.u8 	%rs48, [%rd298];
	setp.ne.s16 	%p25, %rs48, 0;
	add.s64 	%rd298, %rd298, 1;
	add.s64 	%rd299, %rd50, 1;
	@%p25 bra 	$L__BB0_47;
	mov.b32 	%r102, 0;
$L__BB0_49:
	cvt.u64.u32 	%rd180, %r102;
	add.s64 	%rd181, %rd3, %rd180;
	ld.local.u8 	%rs49, [%rd181];
	add.s64 	%rd182, %rd4, %rd180;
	st.local.u8 	[%rd182], %rs49;
	setp.ne.s16 	%p26, %rs49, 0;
	add.s32 	%r102, %r102, 1;
	@%p26 bra 	$L__BB0_49;
	ld.global.u8 	%rs50, [%rd2+11];
	sub.s64 	%rd183, %rd50, %rd111;
	add.s64 	%rd184, %rd4, %rd183;
	st.local.u8 	[%rd184], %rs50;
	mov.b16 	%rs51, 0;
	st.local.u8 	[%rd184+1], %rs51;
	{ // callseq 22, 0
	.param .b64 param0;
	st.param.b64 	[param0], %rd110;
	.param .b64 param1;
	st.param.b64 	[param1], %rd113;
	.param .b32 param2;
	st.param.b32 	[param2], %r1;
	.param .b64 param3;
	st.param.b64 	[param3], %rd112;
	call.uni 
	_Z11permuteKRecPcS_iiS_, 
	(
	param0, 
	param1, 
	param2, 
	param3
	);
	} // callseq 22
	{ // callseq 23, 0
	.param .b64 param0;
	st.param.b64 	[param0], %rd113;
	call.uni 
	free, 
	(
	param0
	);
	} // callseq 23
	mov.u64 	%rd300, %rd3;
	mov.u64 	%rd301, %rd111;
$L__BB0_51:
	mov.u64 	%rd54, %rd301;
	ld.local.u8 	%rs52, [%rd300];
	setp.ne.s16 	%p27, %rs52, 0;
	add.s64 	%rd300, %rd300, 1;
	add.s64 	%rd301, %rd54, 1;
	@%p27 bra 	$L__BB0_51;
	mov.b32 	%r103, 0;
$L__BB0_53:
	cvt.u64.u32 	%rd186, %r103;
	add.s64 	%rd187, %rd3, %rd186;
	ld.local.u8 	%rs53, [%rd187];
	add.s64 	%rd188, %rd4, %rd186;
	st.local.u8 	[%rd188], %rs53;
	setp.ne.s16 	%p28, %rs53, 0;
	add.s32 	%r103, %r103, 1;
	@%p28 bra 	$L__BB0_53;
	ld.global.u8 	%rs54, [%rd2+12];
	sub.s64 	%rd189, %rd54, %rd111;
	add.s64 	%rd190, %rd4, %rd189;
	st.local.u8 	[%rd190], %rs54;
	mov.b16 	%rs55, 0;
	st.local.u8 	[%rd190+1], %rs55;
	{ // callseq 24, 0
	.param .b64 param0;
	st.param.b64 	[param0], %rd110;
	.param .b64 param1;
	st.param.b64 	[param1], %rd113;
	.param .b32 param2;
	st.param.b32 	[param2], %r1;
	.param .b64 param3;
	st.param.b64 	[param3], %rd112;
	call.uni 
	_Z11permuteKRecPcS_iiS_, 
	(
	param0, 
	param1, 
	param2, 
	param3
	);
	} // callseq 24
	{ // callseq 25, 0
	.param .b64 param0;
	st.param.b64 	[param0], %rd113;
	call.uni 
	free, 
	(
	param0
	);
	} // callseq 25
	mov.u64 	%rd302, %rd3;
	mov.u64 	%rd303, %rd111;
$L__BB0_55:
	mov.u64 	%rd58, %rd303;
	ld.local.u8 	%rs56, [%rd302];
	setp.ne.s16 	%p29, %rs56, 0;
	add.s64 	%rd302, %rd302, 1;
	add.s64 	%rd303, %rd58, 1;
	@%p29 bra 	$L__BB0_55;
	mov.b32 	%r104, 0;
$L__BB0_57:
	cvt.u64.u32 	%rd192, %r104;
	add.s64 	%rd193, %rd3, %rd192;
	ld.local.u8 	%rs57, [%rd193];
	add.s64 	%rd194, %rd4, %rd192;
	st.local.u8 	[%rd194], %rs57;
	setp.ne.s16 	%p30, %rs57, 0;
	add.s32 	%r104, %r104, 1;
	@%p30 bra 	$L__BB0_57;
	ld.global.u8 	%rs58, [%rd2+13];
	sub.s64 	%rd195, %rd58, %rd111;
	add.s64 	%rd196, %rd4, %rd195;
	st.local.u8 	[%rd196], %rs58;
	mov.b16 	%rs59, 0;
	st.local.u8 	[%rd196+1], %rs59;
	{ // callseq 26, 0
	.param .b64 param0;
	st.param.b64 	[param0], %rd110;
	.param .b64 param1;
	st.param.b64 	[param1], %rd113;
	.param .b32 param2;
	st.param.b32 	[param2], %r1;
	.param .b64 param3;
	st.param.b64 	[param3], %rd112;
	call.uni 
	_Z11permuteKRecPcS_iiS_, 
	(
	param0, 
	param1, 
	param2, 
	param3
	);
	} // callseq 26
	{ // callseq 27, 0
	.param .b64 param0;
	st.param.b64 	[param0], %rd113;
	call.uni 
	free, 
	(
	param0
	);
	} // callseq 27
	mov.u64 	%rd304, %rd3;
	mov.u64 	%rd305, %rd111;
$L__BB0_59:
	mov.u64 	%rd62, %rd305;
	ld.local.u8 	%rs60, [%rd304];
	setp.ne.s16 	%p31, %rs60, 0;
	add.s64 	%rd304, %rd304, 1;
	add.s64 	%rd305, %rd62, 1;
	@%p31 bra 	$L__BB0_59;
	mov.b32 	%r105, 0;
$L__BB0_61:
	cvt.u64.u32 	%rd198, %r105;
	add.s64 	%rd199, %rd3, %rd198;
	ld.local.u8 	%rs61, [%rd199];
	add.s64 	%rd200, %rd4, %rd198;
	st.local.u8 	[%rd200], %rs61;
	setp.ne.s16 	%p32, %rs61, 0;
	add.s32 	%r105, %r105, 1;
	@%p32 bra 	$L__BB0_61;
	ld.global.u8 	%rs62, [%rd2+14];
	sub.s64 	%rd201, %rd62, %rd111;
	add.s64 	%rd202, %rd4, %rd201;
	st.local.u8 	[%rd202], %rs62;
	mov.b16 	%rs63, 0;
	st.local.u8 	[%rd202+1], %rs63;
	{ // callseq 28, 0
	.param .b64 param0;
	st.param.b64 	[param0], %rd110;
	.param .b64 param1;
	st.param.b64 	[param1], %rd113;
	.param .b32 param2;
	st.param.b32 	[param2], %r1;
	.param .b64 param3;
	st.param.b64 	[param3], %rd112;
	call.uni 
	_Z11permuteKRecPcS_iiS_, 
	(
	param0, 
	param1, 
	param2, 
	param3
	);
	} // callseq 28
	{ // callseq 29, 0
	.param .b64 param0;
	st.param.b64 	[param0], %rd113;
	call.uni 
	free, 
	(
	param0
	);
	} // callseq 29
	mov.u64 	%rd306, %rd3;
	mov.u64 	%rd307, %rd111;
$L__BB0_63:
	mov.u64 	%rd66, %rd307;
	ld.local.u8 	%rs64, [%rd306];
	setp.ne.s16 	%p33, %rs64, 0;
	add.s64 	%rd306, %rd306, 1;
	add.s64 	%rd307, %rd66, 1;
	@%p33 bra 	$L__BB0_63;
	mov.b32 	%r106, 0;
$L__BB0_65:
	cvt.u64.u32 	%rd204, %r106;
	add.s64 	%rd205, %rd3, %rd204;
	ld.local.u8 	%rs65, [%rd205];
	add.s64 	%rd206, %rd4, %rd204;
	st.local.u8 	[%rd206], %rs65;
	setp.ne.s16 	%p34, %rs65, 0;
	add.s32 	%r106, %r106, 1;
	@%p34 bra 	$L__BB0_65;
	ld.global.u8 	%rs66, [%rd2+15];
	sub.s64 	%rd207, %rd66, %rd111;
	add.s64 	%rd208, %rd4, %rd207;
	st.local.u8 	[%rd208], %rs66;
	mov.b16 	%rs67, 0;
	st.local.u8 	[%rd208+1], %rs67;
	{ // callseq 30, 0
	.param .b64 param0;
	st.param.b64 	[param0], %rd110;
	.param .b64 param1;
	st.param.b64 	[param1], %rd113;
	.param .b32 param2;
	st.param.b32 	[param2], %r1;
	.param .b64 param3;
	st.param.b64 	[param3], %rd112;
	call.uni 
	_Z11permuteKRecPcS_iiS_, 
	(
	param0, 
	param1, 
	param2, 
	param3
	);
	} // callseq 30
	{ // callseq 31, 0
	.param .b64 param0;
	st.param.b64 	[param0], %rd113;
	call.uni 
	free, 
	(
	param0
	);
	} // callseq 31
	mov.u64 	%rd308, %rd3;
	mov.u64 	%rd309, %rd111;
$L__BB0_67:
	mov.u64 	%rd70, %rd309;
	ld.local.u8 	%rs68, [%rd308];
	setp.ne.s16 	%p35, %rs68, 0;
	add.s64 	%rd308, %rd308, 1;
	add.s64 	%rd309, %rd70, 1;
	@%p35 bra 	$L__BB0_67;
	mov.b32 	%r107, 0;
$L__BB0_69:
	cvt.u64.u32 	%rd210, %r107;
	add.s64 	%rd211, %rd3, %rd210;
	ld.local.u8 	%rs69, [%rd211];
	add.s64 	%rd212, %rd4, %rd210;
	st.local.u8 	[%rd212], %rs69;
	setp.ne.s16 	%p36, %rs69, 0;
	add.s32 	%r107, %r107, 1;
	@%p36 bra 	$L__BB0_69;
	ld.global.u8 	%rs70, [%rd2+16];
	sub.s64 	%rd213, %rd70, %rd111;
	add.s64 	%rd214, %rd4, %rd213;
	st.local.u8 	[%rd214], %rs70;
	mov.b16 	%rs71, 0;
	st.local.u8 	[%rd214+1], %rs71;
	{ // callseq 32, 0
	.param .b64 param0;
	st.param.b64 	[param0], %rd110;
	.param .b64 param1;
	st.param.b64 	[param1], %rd113;
	.param .b32 param2;
	st.param.b32 	[param2], %r1;
	.param .b64 param3;
	st.param.b64 	[param3], %rd112;
	call.uni 
	_Z11permuteKRecPcS_iiS_, 
	(
	param0, 
	param1, 
	param2, 
	param3
	);
	} // callseq 32
	{ // callseq 33, 0
	.param .b64 param0;
	st.param.b64 	[param0], %rd113;
	call.uni 
	free, 
	(
	param0
	);
	} // callseq 33
	mov.u64 	%rd310, %rd3;
	mov.u64 	%rd311, %rd111;
$L__BB0_71:
	mov.u64 	%rd74, %rd311;
	ld.local.u8 	%rs72, [%rd310];
	setp.ne.s16 	%p37, %rs72, 0;
	add.s64 	%rd310, %rd310, 1;
	add.s64 	%rd311, %rd74, 1;
	@%p37 bra 	$L__BB0_71;
	mov.b32 	%r108, 0;
$L__BB0_73:
	cvt.u64.u32 	%rd216, %r108;
	add.s64 	%rd217, %rd3, %rd216;
	ld.local.u8 	%rs73, [%rd217];
	add.s64 	%rd218, %rd4, %rd216;
	st.local.u8 	[%rd218], %rs73;
	setp.ne.s16 	%p38, %rs73, 0;
	add.s32 	%r108, %r108, 1;
	@%p38 bra 	$L__BB0_73;
	ld.global.u8 	%rs74, [%rd2+17];
	sub.s64 	%rd219, %rd74, %rd111;
	add.s64 	%rd220, %rd4, %rd219;
	st.local.u8 	[%rd220], %rs74;
	mov.b16 	%rs75, 0;
	st.local.u8 	[%rd220+1], %rs75;
	{ // callseq 34, 0
	.param .b64 param0;
	st.param.b64 	[param0], %rd110;
	.param .b64 param1;
	st.param.b64 	[param1], %rd113;
	.param .b32 param2;
	st.param.b32 	[param2], %r1;
	.param .b64 param3;
	st.param.b64 	[param3], %rd112;
	call.uni 
	_Z11permuteKRecPcS_iiS_, 
	(
	param0, 
	param1, 
	param2, 
	param3
	);
	} // callseq 34
	{ // callseq 35, 0
	.param .b64 param0;
	st.param.b64 	[param0], %rd113;
	call.uni 
	free, 
	(
	param0
	);
	} // callseq 35
	mov.u64 	%rd312, %rd3;
	mov.u64 	%rd313, %rd111;
$L__BB0_75:
	mov.u64 	%rd78, %rd313;
	ld.local.u8 	%rs76, [%rd312];
	setp.ne.s16 	%p39, %rs76, 0;
	add.s64 	%rd312, %rd312, 1;
	add.s64 	%rd313, %rd78, 1;
	@%p39 bra 	$L__BB0_75;
	mov.b32 	%r109, 0;
$L__BB0_77:
	cvt.u64.u32 	%rd222, %r109;
	add.s64 	%rd223, %rd3, %rd222;
	ld.local.u8 	%rs77, [%rd223];
	add.s64 	%rd224, %rd4, %rd222;
	st.local.u8 	[%rd224], %rs77;
	setp.ne.s16 	%p40, %rs77, 0;
	add.s32 	%r109, %r109, 1;
	@%p40 bra 	$L__BB0_77;
	ld.global.u8 	%rs78, [%rd2+18];
	sub.s64 	%rd225, %rd78, %rd111;
	add.s64 	%rd226, %rd4, %rd225;
	st.local.u8 	[%rd226], %rs78;
	mov.b16 	%rs79, 0;
	st.local.u8 	[%rd226+1], %rs79;
	{ // callseq 36, 0
	.param .b64 param0;
	st.param.b64 	[param0], %rd110;
	.param .b64 param1;
	st.param.b64 	[param1], %rd113;
	.param .b32 param2;
	st.param.b32 	[param2], %r1;
	.param .b64 param3;
	st.param.b64 	[param3], %rd112;
	call.uni 
	_Z11permuteKRecPcS_iiS_, 
	(
	param0, 
	param1, 
	param2, 
	param3
	);
	} // callseq 36
	{ // callseq 37, 0
	.param .b64 param0;
	st.param.b64 	[param0], %rd113;
	call.uni 
	free, 
	(
	param0
	);
	} // callseq 37
	mov.u64 	%rd314, %rd3;
	mov.u64 	%rd315, %rd111;
$L__BB0_79:
	mov.u64 	%rd82, %rd315;
	ld.local.u8 	%rs80, [%rd314];
	setp.ne.s16 	%p41, %rs80, 0;
	add.s64 	%rd314, %rd314, 1;
	add.s64 	%rd315, %rd82, 1;
	@%p41 bra 	$L__BB0_79;
	mov.b32 	%r110, 0;
$L__BB0_81:
	cvt.u64.u32 	%rd228, %r110;
	add.s64 	%rd229, %rd3, %rd228;
	ld.local.u8 	%rs81, [%rd229];
	add.s64 	%rd230, %rd4, %rd228;
	st.local.u8 	[%rd230], %rs81;
	setp.ne.s16 	%p42, %rs81, 0;
	add.s32 	%r110, %r110, 1;
	@%p42 bra 	$L__BB0_81;
	ld.global.u8 	%rs82, [%rd2+19];
	sub.s64 	%rd231, %rd82, %rd111;
	add.s64 	%rd232, %rd4, %rd231;
	st.local.u8 	[%rd232], %rs82;
	mov.b16 	%rs83, 0;
	st.local.u8 	[%rd232+1], %rs83;
	{ // callseq 38, 0
	.param .b64 param0;
	st.param.b64 	[param0], %rd110;
	.param .b64 param1;
	st.param.b64 	[param1], %rd113;
	.param .b32 param2;
	st.param.b32 	[param2], %r1;
	.param .b64 param3;
	st.param.b64 	[param3], %rd112;
	call.uni 
	_Z11permuteKRecPcS_iiS_, 
	(
	param0, 
	param1, 
	param2, 
	param3
	);
	} // callseq 38
	{ // callseq 39, 0
	.param .b64 param0;
	st.param.b64 	[param0], %rd113;
	call.uni 
	free, 
	(
	param0
	);
	} // callseq 39
	mov.u64 	%rd316, %rd3;
	mov.u64 	%rd317, %rd111;
$L__BB0_83:
	mov.u64 	%rd86, %rd317;
	ld.local.u8 	%rs84, [%rd316];
	setp.ne.s16 	%p43, %rs84, 0;
	add.s64 	%rd316, %rd316, 1;
	add.s64 	%rd317, %rd86, 1;
	@%p43 bra 	$L__BB0_83;
	mov.b32 	%r111, 0;
$L__BB0_85:
	cvt.u64.u32 	%rd234, %r111;
	add.s64 	%rd235, %rd3, %rd234;
	ld.local.u8 	%rs85, [%rd235];
	add.s64 	%rd236, %rd4, %rd234;
	st.local.u8 	[%rd236], %rs85;
	setp.ne.s16 	%p44, %rs85, 0;
	add.s32 	%r111, %r111, 1;
	@%p44 bra 	$L__BB0_85;
	ld.global.u8 	%rs86, [%rd2+20];
	sub.s64 	%rd237, %rd86, %rd111;
	add.s64 	%rd238, %rd4, %rd237;
	st.local.u8 	[%rd238], %rs86;
	mov.b16 	%rs87, 0;
	st.local.u8 	[%rd238+1], %rs87;
	{ // callseq 40, 0
	.param .b64 param0;
	st.param.b64 	[param0], %rd110;
	.param .b64 param1;
	st.param.b64 	[param1], %rd113;
	.param .b32 param2;
	st.param.b32 	[param2], %r1;
	.param .b64 param3;
	st.param.b64 	[param3], %rd112;
	call.uni 
	_Z11permuteKRecPcS_iiS_, 
	(
	param0, 
	param1, 
	param2, 
	param3
	);
	} // callseq 40
	{ // callseq 41, 0
	.param .b64 param0;
	st.param.b64 	[param0], %rd113;
	call.uni 
	free, 
	(
	param0
	);
	} // callseq 41
	mov.u64 	%rd318, %rd3;
	mov.u64 	%rd319, %rd111;
$L__BB0_87:
	mov.u64 	%rd90, %rd319;
	ld.local.u8 	%rs88, [%rd318];
	setp.ne.s16 	%p45, %rs88, 0;
	add.s64 	%rd318, %rd318, 1;
	add.s64 	%rd319, %rd90, 1;
	@%p45 bra 	$L__BB0_87;
	mov.b32 	%r112, 0;
$L__BB0_89:
	cvt.u64.u32 	%rd240, %r112;
	add.s64 	%rd241, %rd3, %rd240;
	ld.local.u8 	%rs89, [%rd241];
	add.s64 	%rd242, %rd4, %rd240;
	st.local.u8 	[%rd242], %rs89;
	setp.ne.s16 	%p46, %rs89, 0;
	add.s32 	%r112, %r112, 1;
	@%p46 bra 	$L__BB0_89;
	ld.global.u8 	%rs90, [%rd2+21];
	sub.s64 	%rd243, %rd90, %rd111;
	add.s64 	%rd244, %rd4, %rd243;
	st.local.u8 	[%rd244], %rs90;
	mov.b16 	%rs91, 0;
	st.local.u8 	[%rd244+1], %rs91;
	{ // callseq 42, 0
	.param .b64 param0;
	st.param.b64 	[param0], %rd110;
	.param .b64 param1;
	st.param.b64 	[param1], %rd113;
	.param .b32 param2;
	st.param.b32 	[param2], %r1;
	.param .b64 param3;
	st.param.b64 	[param3], %rd112;
	call.uni 
	_Z11permuteKRecPcS_iiS_, 
	(
	param0, 
	param1, 
	param2, 
	param3
	);
	} // callseq 42
	{ // callseq 43, 0
	.param .b64 param0;
	st.param.b64 	[param0], %rd113;
	call.uni 
	free, 
	(
	param0
	);
	} // callseq 43
	mov.u64 	%rd320, %rd3;
	mov.u64 	%rd321, %rd111;
$L__BB0_91:
	mov.u64 	%rd94, %rd321;
	ld.local.u8 	%rs92, [%rd320];
	setp.ne.s16 	%p47, %rs92, 0;
	add.s64 	%rd320, %rd320, 1;
	add.s64 	%rd321, %rd94, 1;
	@%p47 bra 	$L__BB0_91;
	mov.b32 	%r113, 0;
$L__BB0_93:
	cvt.u64.u32 	%rd246, %r113;
	add.s64 	%rd247, %rd3, %rd246;
	ld.local.u8 	%rs93, [%rd247];
	add.s64 	%rd248, %rd4, %rd246;
	st.local.u8 	[%rd248], %rs93;
	setp.ne.s16 	%p48, %rs93, 0;
	add.s32 	%r113, %r113, 1;
	@%p48 bra 	$L__BB0_93;
	ld.global.u8 	%rs94, [%rd2+22];
	sub.s64 	%rd249, %rd94, %rd111;
	add.s64 	%rd250, %rd4, %rd249;
	st.local.u8 	[%rd250], %rs94;
	mov.b16 	%rs95, 0;
	st.local.u8 	[%rd250+1], %rs95;
	{ // callseq 44, 0
	.param .b64 param0;
	st.param.b64 	[param0], %rd110;
	.param .b64 param1;
	st.param.b64 	[param1], %rd113;
	.param .b32 param2;
	st.param.b32 	[param2], %r1;
	.param .b64 param3;
	st.param.b64 	[param3], %rd112;
	call.uni 
	_Z11permuteKRecPcS_iiS_, 
	(
	param0, 
	param1, 
	param2, 
	param3
	);
	} // callseq 44
	{ // callseq 45, 0
	.param .b64 param0;
	st.param.b64 	[param0], %rd113;
	call.uni 
	free, 
	(
	param0
	);
	} // callseq 45
	mov.u64 	%rd322, %rd3;
	mov.u64 	%rd323, %rd111;
$L__BB0_95:
	mov.u64 	%rd98, %rd323;
	ld.local.u8 	%rs96, [%rd322];
	setp.ne.s16 	%p49, %rs96, 0;
	add.s64 	%rd322, %rd322, 1;
	add.s64 	%rd323, %rd98, 1;
	@%p49 bra 	$L__BB0_95;
	mov.b32 	%r114, 0;
$L__BB0_97:
	cvt.u64.u32 	%rd252, %r114;
	add.s64 	%rd253, %rd3, %rd252;
	ld.local.u8 	%rs97, [%rd253];
	add.s64 	%rd254, %rd4, %rd252;
	st.local.u8 	[%rd254], %rs97;
	setp.ne.s16 	%p50, %rs97, 0;
	add.s32 	%r114, %r114, 1;
	@%p50 bra 	$L__BB0_97;
	ld.global.u8 	%rs98, [%rd2+23];
	sub.s64 	%rd255, %rd98, %rd111;
	add.s64 	%rd256, %rd4, %rd255;
	st.local.u8 	[%rd256], %rs98;
	mov.b16 	%rs99, 0;
	st.local.u8 	[%rd256+1], %rs99;
	{ // callseq 46, 0
	.param .b64 param0;
	st.param.b64 	[param0], %rd110;
	.param .b64 param1;
	st.param.b64 	[param1], %rd113;
	.param .b32 param2;
	st.param.b32 	[param2], %r1;
	.param .b64 param3;
	st.param.b64 	[param3], %rd112;
	call.uni 
	_Z11permuteKRecPcS_iiS_, 
	(
	param0, 
	param1, 
	param2, 
	param3
	);
	} // callseq 46
	{ // callseq 47, 0
	.param .b64 param0;
	st.param.b64 	[param0], %rd113;
	call.uni 
	free, 
	(
	param0
	);
	} // callseq 47
	mov.u64 	%rd324, %rd3;
	mov.u64 	%rd325, %rd111;
$L__BB0_99:
	mov.u64 	%rd102, %rd325;
	ld.local.u8 	%rs100, [%rd324];
	setp.ne.s16 	%p51, %rs100, 0;
	add.s64 	%rd324, %rd324, 1;
	add.s64 	%rd325, %rd102, 1;
	@%p51 bra 	$L__BB0_99;
	mov.b32 	%r115, 0;
$L__BB0_101:
	cvt.u64.u32 	%rd258, %r115;
	add.s64 	%rd259, %rd3, %rd258;
	ld.local.u8 	%rs101, [%rd259];
	add.s64 	%rd260, %rd4, %rd258;
	st.local.u8 	[%rd260], %rs101;
	setp.ne.s16 	%p52, %rs101, 0;
	add.s32 	%r115, %r115, 1;
	@%p52 bra 	$L__BB0_101;
	ld.global.u8 	%rs102, [%rd2+24];
	sub.s64 	%rd261, %rd102, %rd111;
	add.s64 	%rd262, %rd4, %rd261;
	st.local.u8 	[%rd262], %rs102;
	mov.b16 	%rs103, 0;
	st.local.u8 	[%rd262+1], %rs103;
	{ // callseq 48, 0
	.param .b64 param0;
	st.param.b64 	[param0], %rd110;
	.param .b64 param1;
	st.param.b64 	[param1], %rd113;
	.param .b32 param2;
	st.param.b32 	[param2], %r1;
	.param .b64 param3;
	st.param.b64 	[param3], %rd112;
	call.uni 
	_Z11permuteKRecPcS_iiS_, 
	(
	param0, 
	param1, 
	param2, 
	param3
	);
	} // callseq 48
	{ // callseq 49, 0
	.param .b64 param0;
	st.param.b64 	[param0], %rd113;
	call.uni 
	free, 
	(
	param0
	);
	} // callseq 49
	mov.u64 	%rd326, %rd3;
	mov.u64 	%rd327, %rd111;
$L__BB0_103:
	mov.u64 	%rd106, %rd327;
	ld.local.u8 	%rs104, [%rd326];
	setp.ne.s16 	%p53, %rs104, 0;
	add.s64 	%rd326, %rd326, 1;
	add.s64 	%rd327, %rd106, 1;
	@%p53 bra 	$L__BB0_103;
	sub.s64 	%rd109, %rd106, %rd111;
	mov.b32 	%r116, 0;
$L__BB0_105:
	cvt.u64.u32 	%rd264, %r116;
	add.s64 	%rd265, %rd3, %rd264;
	ld.local.u8 	%rs105, [%rd265];
	add.s64 	%rd266, %rd4, %rd264;
	st.local.u8 	[%rd266], %rs105;
	setp.ne.s16 	%p54, %rs105, 0;
	add.s32 	%r116, %r116, 1;
	@%p54 bra 	$L__BB0_105;
	ld.global.u8 	%rs106, [%rd2+25];
	add.s64 	%rd267, %rd4, %rd109;
	st.local.u8 	[%rd267], %rs106;
	mov.b16 	%rs107, 0;
	st.local.u8 	[%rd267+1], %rs107;
	{ // callseq 50, 0
	.param .b64 param0;
	st.param.b64 	[param0], %rd110;
	.param .b64 param1;
	st.param.b64 	[param1], %rd113;
	.param .b32 param2;
	st.param.b32 	[param2], %r1;
	.param .b64 param3;
	st.param.b64 	[param3], %rd112;
	call.uni 
	_Z11permuteKRecPcS_iiS_, 
	(
	param0, 
	param1, 
	param2, 
	param3
	);
	} // callseq 50
	{ // callseq 51, 0
	.param .b64 param0;
	st.param.b64 	[param0], %rd113;
	call.uni 
	free, 
	(
	param0
	);
	} // callseq 51
	bra.uni 	$L__BB0_113;
$L__BB0_107:
	ld.local.u8 	%rs112, [%rd3];
	ld.global.u8 	%rs108, [%rd1];
	setp.ne.s16 	%p55, %rs112, %rs108;
	@%p55 bra 	$L__BB0_113;
	mov.b32 	%r89, 0;
	bra.uni 	$L__BB0_110;
$L__BB0_109:
	add.s32 	%r2, %r89, 1;
	cvt.u64.u32 	%rd269, %r89;
	add.s64 	%rd270, %rd3, %rd269;
	ld.local.u8 	%rs112, [%rd270+1];
	add.s64 	%rd271, %rd1, %rd269;
	ld.global.u8 	%rs110, [%rd271+1];
	setp.ne.s16 	%p57, %rs112, %rs110;
	mov.u32 	%r89, %r2;
	@%p57 bra 	$L__BB0_113;
$L__BB0_110:
	setp.ne.s16 	%p56, %rs112, 0;
	@%p56 bra 	$L__BB0_109;
	mov.b32 	%r88, 1;
	st.global.u32 	[dResult], %r88;
	mov.b32 	%r90, 0;
	mov.u64 	%rd274, dPass;
$L__BB0_112:
	cvt.u64.u32 	%rd272, %r90;
	add.s64 	%rd273, %rd3, %rd272;
	ld.local.u8 	%rs111, [%rd273];
	add.s64 	%rd275, %rd274, %rd272;
	st.global.u8 	[%rd275], %rs111;
	setp.eq.s16 	%p58, %rs111, 0;
	add.s32 	%r90, %r90, 1;
	@%p58 bra 	$L__BB0_113;
	bra.uni 	$L__BB0_112;
$L__BB0_113:
	ret;

}
	// .globl	_Z8permuteKPcS_iS_
.visible .entry _Z8permuteKPcS_iS_(
	.param .u64 .ptr .align 1 _Z8permuteKPcS_iS__param_0,
	.param .u64 .ptr .align 1 _Z8permuteKPcS_iS__param_1,
	.param .u32 _Z8permuteKPcS_iS__param_2,
	.param .u64 .ptr .align 1 _Z8permuteKPcS_iS__param_3
)
{
	.local .align 4 .b8 	__local_depot1[4];
	.reg .b64 	%SP;
	.reg .b64 	%SPL;
	.reg .pred 	%p<2>;
	.reg .b32 	%r<15>;
	.reg .b64 	%rd<9>;

	mov.u64 	%SPL, __local_depot1;
	cvta.local.u64 	%SP, %SPL;
	ld.param.u64 	%rd1, [_Z8permuteKPcS_iS__param_0];
	ld.param.u64 	%rd2, [_Z8permuteKPcS_iS__param_1];
	ld.param.u32 	%r1, [_Z8permuteKPcS_iS__param_2];
	ld.param.u64 	%rd3, [_Z8permuteKPcS_iS__param_3];
	ld.global.u32 	%r2, [dResult];
	setp.eq.s32 	%p1, %r2, 1;
	@%p1 bra 	$L__BB1_2;
	add.u64 	%rd4, %SP, 0;
	add.u64 	%rd5, %SPL, 0;
	cvta.to.global.u64 	%rd6, %rd2;
	mov.u32 	%r3, %ctaid.x;
	mov.u32 	%r4, %ntid.x;
	mov.u32 	%r5, %tid.x;
	mad.lo.s32 	%r6, %r3, %r4, %r5;
	mul.lo.s32 	%r7, %r6, 3;
	cvt.s64.s32 	%rd7, %r7;
	add.s64 	%rd8, %rd6, %rd7;
	ld.global.u8 	%r8, [%rd8+1];
	ld.global.u8 	%r9, [%rd8];
	prmt.b32 	%r10, %r9, %r8, 0x3340U;
	ld.global.u8 	%r11, [%rd8+2];
	prmt.b32 	%r12, %r11, 0, 0x3340U;
	prmt.b32 	%r13, %r10, %r12, 0x5410U;
	st.local.u32 	[%rd5], %r13;
	add.s32 	%r14, %r1, -3;
	{ // callseq 52, 0
	.param .b64 param0;
	st.param.b64 	[param0], %rd1;
	.param .b64 param1;
	st.param.b64 	[param1], %rd4;
	.param .b32 param2;
	st.param.b32 	[param2], %r14;
	.param .b64 param3;
	st.param.b64 	[param3], %rd3;
	call.uni 
	_Z11permuteKRecPcS_iiS_, 
	(
	param0, 
	param1, 
	param2, 
	param3
	);
	} // callseq 52
$L__BB1_2:
	ret;

}


// ===== COMPILED SASS (sm_100) =====

	.target	sm_100

	.elftype	@"ET_EXEC"


//--------------------- .note.nv.tkinfo           --------------------------
	.section	.note.nv.tkinfo,"",@"SHT_NOTE"
	.sectionflags	@"SHF_NOTE_NV_TKINFO"
	.tkinfo
        /*0018*/ 	.word	0x00000002
        /*0030*/ 	.string	""
        /*0030*/ 	.string	"ptxas"
        /*0030*/ 	.string	"Cuda compilation tools, release 13.0, V13.0.88"
        /*0030*/ 	.string	"Build cuda_13.0.r13.0/compiler.36424714_0"
        /*0030*/ 	.string	"-arch sm_100 -m 64 "



//--------------------- .note.nv.cuinfo           --------------------------
	.section	.note.nv.cuinfo,"",@"SHT_NOTE"
	.sectionflags	@"SHF_NOTE_NV_CUINFO"
        /*0018*/ 	.short	0x0002
        /*001a*/ 	.short	0x0064
        /*001c*/ 	.short	0x0082
	.zero		2


//--------------------- .nv.info                  --------------------------
	.section	.nv.info,"",@"SHT_CUDA_INFO"
	.align	4


	//----- nvinfo : EIATTR_REGCOUNT
	.align		4
        /*0000*/ 	.byte	0x04, 0x2f
        /*0002*/ 	.short	(.L_3 - .L_2)
	.align		4
.L_2:
        /*0004*/ 	.word	index@(_Z8permuteKPcS_iS_)
        /*0008*/ 	.word	0x00000020


	//----- nvinfo : EIATTR_FRAME_SIZE
	.align		4
.L_3:
        /*000c*/ 	.byte	0x04, 0x11
        /*000e*/ 	.short	(.L_5 - .L_4)
	.align		4
.L_4:
        /*0010*/ 	.word	index@($_Z8permuteKPcS_iS_$_Z11permuteKRecPcS_iiS_)
        /*0014*/ 	.word	0x00000008


	//----- nvinfo : EIATTR_FRAME_SIZE
	.align		4
.L_5:
        /*0018*/ 	.byte	0x04, 0x11
        /*001a*/ 	.short	(.L_7 - .L_6)
	.align		4
.L_6:
        /*001c*/ 	.word	index@(_Z8permuteKPcS_iS_)
        /*0020*/ 	.word	0x00000008


	//----- nvinfo : EIATTR_MIN_STACK_SIZE
	.align		4
.L_7:
        /*0024*/ 	.byte	0x04, 0x12
        /*0026*/ 	.short	(.L_9 - .L_8)
	.align		4
.L_8:
        /*0028*/ 	.word	index@(_Z8permuteKPcS_iS_)
        /*002c*/ 	.word	0x00000008
.L_9:


//--------------------- .nv.compat                --------------------------
	.section	.nv.compat,"",@"SHT_CUDA_COMPAT_INFO"
	.align	4
        /*0000*/ 	.byte	0x02, 0x09, 0x00, 0x00, 0x02, 0x02, 0x01, 0x00, 0x02, 0x05, 0x05, 0x00, 0x03, 0x07, 0x01, 0x01
        /*0010*/ 	.byte	0x02, 0x03, 0x00, 0x00, 0x02, 0x06, 0x01, 0x00, 0x04, 0x0b, 0x08, 0x00, 0x09, 0x00, 0x00, 0x00
        /*0020*/ 	.byte	0x00, 0x00, 0x00, 0x00


//--------------------- .nv.info._Z8permuteKPcS_iS_ --------------------------
	.section	.nv.info._Z8permuteKPcS_iS_,"",@"SHT_CUDA_INFO"
	.sectionflags	@""
	.align	4


	//----- nvinfo : EIATTR_CUDA_API_VERSION
	.align		4
        /*0000*/ 	.byte	0x04, 0x37
        /*0002*/ 	.short	(.L_11 - .L_10)
.L_10:
        /*0004*/ 	.word	0x00000082


	//----- nvinfo : EIATTR_KPARAM_INFO
	.align		4
.L_11:
        /*0008*/ 	.byte	0x04, 0x17
        /*000a*/ 	.short	(.L_13 - .L_12)
.L_12:
        /*000c*/ 	.word	0x00000000
        /*0010*/ 	.short	0x0003
        /*0012*/ 	.short	0x0018
        /*0014*/ 	.byte	0x00, 0xf5, 0x21, 0x00


	//----- nvinfo : EIATTR_KPARAM_INFO
	.align		4
.L_13:
        /*0018*/ 	.byte	0x04, 0x17
        /*001a*/ 	.short	(.L_15 - .L_14)
.L_14:
        /*001c*/ 	.word	0x00000000
        /*0020*/ 	.short	0x0002
        /*0022*/ 	.short	0x0010
        /*0024*/ 	.byte	0x00, 0xf0, 0x11, 0x00


	//----- nvinfo : EIATTR_KPARAM_INFO
	.align		4
.L_15:
        /*0028*/ 	.byte	0x04, 0x17
        /*002a*/ 	.short	(.L_17 - .L_16)
.L_16:
        /*002c*/ 	.word	0x00000000
        /*0030*/ 	.short	0x0001
        /*0032*/ 	.short	0x0008
        /*0034*/ 	.byte	0x00, 0xf5, 0x21, 0x00


	//----- nvinfo : EIATTR_KPARAM_INFO
	.align		4
.L_17:
        /*0038*/ 	.byte	0x04, 0x17
        /*003a*/ 	.short	(.L_19 - .L_18)
.L_18:
        /*003c*/ 	.word	0x00000000
        /*0040*/ 	.short	0x0000
        /*0042*/ 	.short	0x0000
        /*0044*/ 	.byte	0x00, 0xf5, 0x21, 0x00


	//----- nvinfo : EIATTR_SPARSE_MMA_MASK
	.align		4
.L_19:
        /*0048*/ 	.byte	0x03, 0x50
        /*004a*/ 	.short	0x0000


	//----- nvinfo : EIATTR_MAXREG_COUNT
	.align		4
        /*004c*/ 	.byte	0x03, 0x1b
        /*004e*/ 	.short	0x00ff


	//----- nvinfo : EIATTR_EXTERNS
	.align		4
        /*0050*/ 	.byte	0x04, 0x0f
        /*0052*/ 	.short	(.L_21 - .L_20)


	//   ....[0]....
	.align		4
.L_20:
        /*0054*/ 	.word	index@(free)


	//----- nvinfo : EIATTR_MERCURY_ISA_VERSION
	.align		4
.L_21:
        /*0058*/ 	.byte	0x03, 0x5f
        /*005a*/ 	.short	0x0101


	//----- nvinfo : EIATTR_VRC_CTA_INIT_COUNT
	.align		4
        /*005c*/ 	.byte	0x02, 0x4a
	.zero		1
	.zero		1


	//----- nvinfo : EIATTR_SYSCALL_OFFSETS
	.align		4
        /*0060*/ 	.byte	0x04, 0x46
        /*0062*/ 	.short	(.L_23 - .L_22)


	//   ....[0]....
.L_22:
        /*0064*/ 	.word	0x00000750


	//   ....[1]....
        /*0068*/ 	.word	0x00000a10


	//   ....[2]....
        /*006c*/ 	.word	0x00000cd0


	//   ....[3]....
        /*0070*/ 	.word	0x00000f90


	//   ....[4]....
        /*0074*/ 	.word	0x00001250


	//   ....[5]....
        /*0078*/ 	.word	0x00001510


	//   ....[6]....
        /*007c*/ 	.word	0x000017d0


	//   ....[7]....
        /*0080*/ 	.word	0x00001a90


	//   ....[8]....
        /*0084*/ 	.word	0x00001d50


	//   ....[9]....
        /*0088*/ 	.word	0x00002010


	//   ....[10]....
        /*008c*/ 	.word	0x000022d0


	//   ....[11]....
        /*0090*/ 	.word	0x00002590


	//   ....[12]....
        /*0094*/ 	.word	0x00002850


	//   ....[13]....
        /*0098*/ 	.word	0x00002b10


	//   ....[14]....
        /*009c*/ 	.word	0x00002dd0


	//   ....[15]....
        /*00a0*/ 	.word	0x00003090


	//   ....[16]....
        /*00a4*/ 	.word	0x00003350


	//   ....[17]....
        /*00a8*/ 	.word	0x00003610


	//   ....[18]....
        /*00ac*/ 	.word	0x000038d0


	//   ....[19]....
        /*00b0*/ 	.word	0x00003b90


	//   ....[20]....
        /*00b4*/ 	.word	0x00003e50


	//   ....[21]....
        /*00b8*/ 	.word	0x00004110


	//   ....[22]....
        /*00bc*/ 	.word	0x000043d0


	//   ....[23]....
        /*00c0*/ 	.word	0x00004690


	//   ....[24]....
        /*00c4*/ 	.word	0x00004950


	//   ....[25]....
        /*00c8*/ 	.word	0x00004c10


	//----- nvinfo : EIATTR_EXIT_INSTR_OFFSETS
	.align		4
.L_23:
        /*00cc*/ 	.byte	0x04, 0x1c
        /*00ce*/ 	.short	(.L_25 - .L_24)


	//   ....[0]....
.L_24:
        /*00d0*/ 	.word	0x00000080


	//   ....[1]....
        /*00d4*/ 	.word	0x00000260


	//----- nvinfo : EIATTR_CRS_STACK_SIZE
	.align		4
.L_25:
        /*00d8*/ 	.byte	0x04, 0x1e
        /*00da*/ 	.short	(.L_27 - .L_26)
.L_26:
        /*00dc*/ 	.word	0x00000000


	//----- nvinfo : EIATTR_CBANK_PARAM_SIZE
	.align		4
.L_27:
        /*00e0*/ 	.byte	0x03, 0x19
        /*00e2*/ 	.short	0x0020


	//----- nvinfo : EIATTR_PARAM_CBANK
	.align		4
        /*00e4*/ 	.byte	0x04, 0x0a
        /*00e6*/ 	.short	(.L_29 - .L_28)
	.align		4
.L_28:
        /*00e8*/ 	.word	index@(.nv.constant0._Z8permuteKPcS_iS_)
        /*00ec*/ 	.short	0x0380
        /*00ee*/ 	.short	0x0020


	//----- nvinfo : EIATTR_SW_WAR
	.align		4
.L_29:
        /*00f0*/ 	.byte	0x04, 0x36
        /*00f2*/ 	.short	(.L_31 - .L_30)
.L_30:
        /*00f4*/ 	.word	0x00000008
.L_31:


//--------------------- .nv.callgraph             --------------------------
	.section	.nv.callgraph,"",@"SHT_CUDA_CALLGRAPH"
	.align	4
	.sectionentsize	8
	.align		4
        /*0000*/ 	.word	0x00000000
	.align		4
        /*0004*/ 	.word	0xffffffff
	.align		4
        /*0008*/ 	.word	index@(_Z8permuteKPcS_iS_)
	.align		4
        /*000c*/ 	.word	index@(free)
	.align		4
        /*0010*/ 	.word	0x00000000
	.align		4
        /*0014*/ 	.word	0xfffffffe
	.align		4
        /*0018*/ 	.word	0x00000000
	.align		4
        /*001c*/ 	.word	0xfffffffd
	.align		4
        /*0020*/ 	.word	0x00000000
	.align		4
        /*0024*/ 	.word	0xfffffffc


//--------------------- .nv.constant4             --------------------------
	.section	.nv.constant4,"a",@progbits
	.align	8
	.align		8
.nv.constant4:
        /*0000*/ 	.dword	free
	.align		8
        /*0008*/ 	.dword	dResult
	.align		8
        /*0010*/ 	.dword	dPass


//--------------------- .text._Z8permuteKPcS_iS_  --------------------------
	.section	.text._Z8permuteKPcS_iS_,"ax",@progbits
	.align	128
        .global         _Z8permuteKPcS_iS_
        .type           _Z8permuteKPcS_iS_,@function
        .size           _Z8permuteKPcS_iS_,(.L_x_138 - _Z8permuteKPcS_iS_)
        .other          _Z8permuteKPcS_iS_,@"STO_CUDA_ENTRY STV_DEFAULT"
_Z8permuteKPcS_iS_:
.text._Z8permuteKPcS_iS_:
[----:B------:R-:W0:Y:S08]  /*0000*/  LDC R1, c[0x0][0x37c] ;  /* 0x0000df00ff017b82 */ /* 0x000e300000000800 */
[----:B------:R-:W1:Y:S01]  /*0010*/  LDC.64 R2, c[0x4][0x8] ;  /* 0x01000200ff027b82 */ /* 0x000e620000000a00 */
[----:B------:R-:W1:Y:S01]  /*0020*/  LDCU.64 UR4, c[0x0][0x358] ;  /* 0x00006b00ff0477ac */ /* 0x000e620008000a00 */
[----:B0-----:R-:W-:Y:S01]  /*0030*/  VIADD R1, R1, 0xfffffff8 ;  /* 0xfffffff801017836 */ /* 0x001fe20000000000 */
[----:B-1----:R-:W2:Y:S01]  /*0040*/  LDG.E R2, desc[UR4][R2.64] ;  /* 0x0000000402027981 */ /* 0x002ea2000c1e1900 */
[----:B------:R-:W0:Y:S03]  /*0050*/  LDCU UR6, c[0x0][0x2f8] ;  /* 0x00005f00ff0677ac */ /* 0x000e260008000800 */
[----:B0-----:R-:W-:-:S02]  /*0060*/  IADD3 R6, P0, PT, R1, UR6, RZ ;  /* 0x0000000601067c10 */ /* 0x001fc4000ff1e0ff */
[----:B--2---:R-:W-:-:S13]  /*0070*/  ISETP.NE.AND P1, PT, R2, 0x1, PT ;  /* 0x000000010200780c */ /* 0x004fda0003f25270 */
[----:B------:R-:W-:Y:S05]  /*0080*/  @!P1 EXIT ;  /* 0x000000000000994d */ /* 0x000fea0003800000 */
[----:B------:R-:W0:Y:S01]  /*0090*/  S2R R3, SR_TID.X ;  /* 0x0000000000037919 */ /* 0x000e220000002100 */
[----:B------:R-:W1:Y:S01]  /*00a0*/  LDCU UR6, c[0x0][0x2fc] ;  /* 0x00005f80ff0677ac */ /* 0x000e620008000800 */
[----:B------:R-:W0:Y:S01]  /*00b0*/  S2UR UR7, SR_CTAID.X ;  /* 0x00000000000779c3 */ /* 0x000e220000002500 */
[----:B------:R-:W2:Y:S01]  /*00c0*/  LDCU.64 UR8, c[0x0][0x388] ;  /* 0x00007100ff0877ac */ /* 0x000ea20008000a00 */
[----:B------:R-:W3:Y:S06]  /*00d0*/  LDCU.64 UR10, c[0x0][0x398] ;  /* 0x00007300ff0a77ac */ /* 0x000eec0008000a00 */
[----:B------:R-:W0:Y:S02]  /*00e0*/  LDC R0, c[0x0][0x360] ;  /* 0x0000d800ff007b82 */ /* 0x000e240000000800 */
[----:B0-----:R-:W-:-:S04]  /*00f0*/  IMAD R0, R0, UR7, R3 ;  /* 0x0000000700007c24 */ /* 0x001fc8000f8e0203 */
[----:B------:R-:W-:-:S05]  /*0100*/  IMAD R0, R0, 0x3, RZ ;  /* 0x0000000300007824 */ /* 0x000fca00078e02ff */
[----:B--2---:R-:W-:-:S04]  /*0110*/  IADD3 R2, P1, PT, R0, UR8, RZ ;  /* 0x0000000800027c10 */ /* 0x004fc8000ff3e0ff */
[----:B------:R-:W-:Y:S01]  /*0120*/  LEA.HI.X.SX32 R3, R0, UR9, 0x1, P1 ;  /* 0x0000000900037c11 */ /* 0x000fe200088f0eff */
[----:B------:R-:W0:Y:S04]  /*0130*/  LDCU.64 UR8, c[0x0][0x380] ;  /* 0x00007000ff0877ac */ /* 0x000e280008000a00 */
[----:B------:R-:W2:Y:S04]  /*0140*/  LDG.E.U8 R0, desc[UR4][R2.64+0x1] ;  /* 0x0000010402007981 */ /* 0x000ea8000c1e1100 */
[----:B------:R-:W2:Y:S04]  /*0150*/  LDG.E.U8 R5, desc[UR4][R2.64] ;  /* 0x0000000402057981 */ /* 0x000ea8000c1e1100 */
[----:B------:R-:W4:Y:S01]  /*0160*/  LDG.E.U8 R4, desc[UR4][R2.64+0x2] ;  /* 0x0000020402047981 */ /* 0x000f22000c1e1100 */
[----:B------:R-:W5:Y:S01]  /*0170*/  LDCU UR4, c[0x0][0x390] ;  /* 0x00007200ff0477ac */ /* 0x000f620008000800 */
[----:B------:R-:W-:Y:S01]  /*0180*/  HFMA2 R21, -RZ, RZ, 0, 0 ;  /* 0x00000000ff157431 */ /* 0x000fe200000001ff */
[----:B-1----:R-:W-:Y:S01]  /*0190*/  IADD3.X R7, PT, PT, RZ, UR6, RZ, P0, !PT ;  /* 0x00000006ff077c10 */ /* 0x002fe200087fe4ff */
[----:B---3--:R-:W-:Y:S01]  /*01a0*/  IMAD.U32 R10, RZ, RZ, UR10 ;  /* 0x0000000aff0a7e24 */ /* 0x008fe2000f8e00ff */
[----:B------:R-:W-:Y:S01]  /*01b0*/  MOV R20, 0x260 ;  /* 0x0000026000147802 */ /* 0x000fe20000000f00 */
[----:B------:R-:W-:Y:S01]  /*01c0*/  IMAD.U32 R11, RZ, RZ, UR11 ;  /* 0x0000000bff0b7e24 */ /* 0x000fe2000f8e00ff */
[----:B-----5:R-:W-:-:S06]  /*01d0*/  UIADD3 UR4, UPT, UPT, UR4, -0x3, URZ ;  /* 0xfffffffd04047890 */ /* 0x020fcc000fffe0ff */
[----:B------:R-:W-:Y:S01]  /*01e0*/  IMAD.U32 R8, RZ, RZ, UR4 ;  /* 0x00000004ff087e24 */ /* 0x000fe2000f8e00ff */
[----:B--2---:R-:W-:Y:S02]  /*01f0*/  PRMT R0, R5, 0x3340, R0 ;  /* 0x0000334005007816 */ /* 0x004fe40000000000 */
[----:B----4-:R-:W-:Y:S01]  /*0200*/  PRMT R5, R4, 0x3340, RZ ;  /* 0x0000334004057816 */ /* 0x010fe200000000ff */
[----:B0-----:R-:W-:-:S03]  /*0210*/  IMAD.U32 R4, RZ, RZ, UR8 ;  /* 0x00000008ff047e24 */ /* 0x001fc6000f8e00ff */
[----:B------:R-:W-:Y:S01]  /*0220*/  PRMT R0, R0, 0x5410, R5 ;  /* 0x0000541000007816 */ /* 0x000fe20000000005 */
[----:B------:R-:W-:-:S04]  /*0230*/  IMAD.U32 R5, RZ, RZ, UR9 ;  /* 0x00000009ff057e24 */ /* 0x000fc8000f8e00ff */
[----:B------:R0:W-:Y:S03]  /*0240*/  STL [R1], R0 ;  /* 0x0000000001007387 */ /* 0x0001e60000100800 */
[----:B0-----:R-:W-:Y:S05]  /*0250*/  CALL.REL.NOINC `($_Z8permuteKPcS_iS_$_Z11permuteKRecPcS_iiS_) ;  /* 0x0000000000047944 */ /* 0x001fea0003c00000 */
[----:B------:R-:W-:Y:S05]  /*0260*/  EXIT ;  /* 0x000000000000794d */ /* 0x000fea0003800000 */
        .type           $_Z8permuteKPcS_iS_$_Z11permuteKRecPcS_iiS_,@function
        .size           $_Z8permuteKPcS_iS_$_Z11permuteKRecPcS_iiS_,(.L_x_138 - $_Z8permuteKPcS_iS_$_Z11permuteKRecPcS_iiS_)
$_Z8permuteKPcS_iS_$_Z11permuteKRecPcS_iiS_:
[----:B------:R-:W-:-:S05]  /*0270*/  VIADD R1, R1, 0xffffff60 ;  /* 0xffffff6001017836 */ /* 0x000fca0000000000 */
[----:B------:R-:W-:Y:S04]  /*0280*/  STL [R1+0x98], R29 ;  /* 0x0000981d01007387 */ /* 0x000fe80000100800 */
[----:B------:R-:W-:Y:S04]  /*0290*/  STL [R1+0x94], R28 ;  /* 0x0000941c01007387 */ /* 0x000fe80000100800 */
[----:B------:R-:W-:Y:S04]  /*02a0*/  STL [R1+0x7c], R21 ;  /* 0x00007c1501007387 */ /* 0x000fe80000100800 */
[----:B------:R-:W-:Y:S04]  /*02b0*/  STL [R1+0x78], R20 ;  /* 0x0000781401007387 */ /* 0x000fe80000100800 */
[----:B------:R-:W-:Y:S04]  /*02c0*/  STL [R1+0x74], R19 ;  /* 0x0000741301007387 */ /* 0x000fe80000100800 */
[----:B------:R-:W-:Y:S04]  /*02d0*/  STL [R1+0x6c], R17 ;  /* 0x00006c1101007387 */ /* 0x000fe80000100800 */
[----:B------:R-:W-:Y:S04]  /*02e0*/  STL [R1+0x68], R16 ;  /* 0x0000681001007387 */ /* 0x000fe80000100800 */
[----:B------:R-:W-:Y:S04]  /*02f0*/  STL [R1+0x64], R2 ;  /* 0x0000640201007387 */ /* 0x000fe80000100800 */
[----:B------:R0:W-:Y:S04]  /*0300*/  STL [R1+0x80], R22 ;  /* 0x0000801601007387 */ /* 0x0001e80000100800 */
[----:B------:R1:W-:Y:S04]  /*0310*/  STL [R1+0x90], R27 ;  /* 0x0000901b01007387 */ /* 0x0003e80000100800 */
[----:B------:R2:W-:Y:S01]  /*0320*/  STL [R1+0x8c], R26 ;  /* 0x00008c1a01007387 */ /* 0x0005e20000100800 */
[----:B0-----:R-:W0:Y:S05]  /*0330*/  BMOV.32.CLEAR R22, B6 ;  /* 0x0000000006167355 */ /* 0x001e2a0000100000 */
[----:B------:R-:W-:Y:S01]  /*0340*/  BSSY.RECONVERGENT B6, `(.L_x_0) ;  /* 0x00004b9000067945 */ /* 0x000fe20003800200 */
[----:B------:R3:W-:Y:S01]  /*0350*/  STL [R1+0x88], R25 ;  /* 0x0000881901007387 */ /* 0x0007e20000100800 */
[----:B-1----:R-:W-:-:S02]  /*0360*/  IMAD.MOV.U32 R27, RZ, RZ, R5 ;  /* 0x000000ffff1b7224 */ /* 0x002fc400078e0005 */
[----:B--2---:R-:W-:Y:S01]  /*0370*/  IMAD.MOV.U32 R26, RZ, RZ, R4 ;  /* 0x000000ffff1a7224 */ /* 0x004fe200078e0004 */
[----:B------:R1:W-:Y:S04]  /*0380*/  STL [R1+0x84], R24 ;  /* 0x0000841801007387 */ /* 0x0003e80000100800 */
[----:B------:R2:W-:Y:S01]  /*0390*/  STL [R1+0x70], R18 ;  /* 0x0000701201007387 */ /* 0x0005e20000100800 */
[----:B---3--:R-:W-:Y:S02]  /*03a0*/  IMAD.MOV.U32 R25, RZ, RZ, R11 ;  /* 0x000000ffff197224 */ /* 0x008fe400078e000b */
[----:B-1----:R-:W-:Y:S01]  /*03b0*/  IMAD.MOV.U32 R24, RZ, RZ, R10 ;  /* 0x000000ffff187224 */ /* 0x002fe200078e000a */
[----:B--2---:R-:W-:Y:S01]  /*03c0*/  MOV R18, R6 ;  /* 0x0000000600127202 */ /* 0x004fe20000000f00 */
[----:B------:R-:W1:Y:S08]  /*03d0*/  LDC.64 R28, c[0x0][0x358] ;  /* 0x0000d600ff1c7b82 */ /* 0x000e700000000a00 */
[----:B------:R-:W2:Y:S01]  /*03e0*/  LDC.64 R2, c[0x4][0x8] ;  /* 0x01000200ff027b82 */ /* 0x000ea20000000a00 */
[----:B-1----:R-:W-:-:S02]  /*03f0*/  R2UR UR4, R28 ;  /* 0x000000001c0472ca */ /* 0x002fc400000e0000 */
[----:B------:R-:W-:-:S13]  /*0400*/  R2UR UR5, R29 ;  /* 0x000000001d0572ca */ /* 0x000fda00000e0000 */
[----:B--2---:R-:W2:Y:S01]  /*0410*/  LDG.E R2, desc[UR4][R2.64] ;  /* 0x0000000402027981 */ /* 0x004ea2000c1e1900 */
[----:B------:R-:W1:Y:S01]  /*0420*/  LDCU UR4, c[0x0][0x2f8] ;  /* 0x00005f00ff0477ac */ /* 0x000e620008000800 */
[----:B------:R-:W3:Y:S01]  /*0430*/  LDCU UR5, c[0x0][0x2fc] ;  /* 0x00005f80ff0577ac */ /* 0x000ee20008000800 */
[----:B-1----:R-:W-:Y:S02]  /*0440*/  IADD3 R19, P0, PT, R1, UR4, RZ ;  /* 0x0000000401137c10 */ /* 0x002fe4000ff1e0ff */
[----:B--2---:R-:W-:-:S13]  /*0450*/  ISETP.NE.AND P1, PT, R2, 0x1, PT ;  /* 0x000000010200780c */ /* 0x004fda0003f25270 */
[----:B0--3--:R-:W-:Y:S05]  /*0460*/  @!P1 BRA `(.L_x_1) ;  /* 0x0000004800989947 */ /* 0x009fea0003800000 */
[----:B------:R-:W-:Y:S01]  /*0470*/  ISETP.NE.AND P1, PT, R8, RZ, PT ;  /* 0x000000ff0800720c */ /* 0x000fe20003f25270 */
[----:B------:R-:W-:Y:S01]  /*0480*/  VIADD R16, R18, -UR4 ;  /* 0x8000000412107c36 */ /* 0x000fe20008000000 */
[----:B------:R-:W-:-:S11]  /*0490*/  IADD3.X R17, PT, PT, RZ, UR5, RZ, P0, !PT ;  /* 0x00000005ff117c10 */ /* 0x000fd600087fe4ff */
[----:B------:R-:W-:Y:S05]  /*04a0*/  @!P1 BRA `(.L_x_2) ;  /* 0x0000004400e09947 */ /* 0x000fea0003800000 */
[----:B------:R-:W-:Y:S01]  /*04b0*/  BSSY.RECONVERGENT B0, `(.L_x_3) ;  /* 0x0000009000007945 */ /* 0x000fe20003800200 */
[----:B------:R-:W-:Y:S02]  /*04c0*/  IMAD.MOV.U32 R2, RZ, RZ, R16 ;  /* 0x000000ffff027224 */ /* 0x000fe400078e0010 */
[----:B------:R-:W-:-:S07]  /*04d0*/  IMAD.MOV.U32 R0, RZ, RZ, R18 ;  /* 0x000000ffff007224 */ /* 0x000fce00078e0012 */
.L_x_4:
[----:B------:R0:W2:Y:S02]  /*04e0*/  LDL.U8 R3, [R2] ;  /* 0x0000000002037983 */ /* 0x0000a40000100000 */
[----:B0-----:R-:W-:Y:S01]  /*04f0*/  VIADD R2, R2, 0x1 ;  /* 0x0000000102027836 */ /* 0x001fe20000000000 */
[----:B--2---:R-:W-:Y:S01]  /*0500*/  ISETP.NE.AND P0, PT, R3, RZ, PT ;  /* 0x000000ff0300720c */ /* 0x004fe20003f05270 */
[----:B------:R-:W-:Y:S01]  /*0510*/  IMAD.MOV.U32 R3, RZ, RZ, R0 ;  /* 0x000000ffff037224 */ /* 0x000fe200078e0000 */
[----:B------:R-:W-:-:S11]  /*0520*/  IADD3 R0, PT, PT, R0, 0x1, RZ ;  /* 0x0000000100007810 */ /* 0x000fd60007ffe0ff */
[----:B------:R-:W-:Y:S05]  /*0530*/  @P0 BRA `(.L_x_4) ;  /* 0xfffffffc00e80947 */ /* 0x000fea000383ffff */
[----:B------:R-:W-:Y:S05]  /*0540*/  BSYNC.RECONVERGENT B0 ;  /* 0x0000000000007941 */ /* 0x000fea0003800200 */
.L_x_3:
[----:B------:R-:W-:Y:S01]  /*0550*/  BSSY.RECONVERGENT B0, `(.L_x_5) ;  /* 0x000000a000007945 */ /* 0x000fe20003800200 */
[----:B------:R-:W-:Y:S02]  /*0560*/  VIADD R2, R8, 0xffffffff ;  /* 0xffffffff08027836 */ /* 0x000fe40000000000 */
[----:B------:R-:W-:-:S07]  /*0570*/  IMAD.MOV.U32 R0, RZ, RZ, RZ ;  /* 0x000000ffff007224 */ /* 0x000fce00078e00ff */
.L_x_6:
[----:B------:R-:W-:-:S06]  /*0580*/  IADD3 R4, PT, PT, R0, R16, RZ ;  /* 0x0000001000047210 */ /* 0x000fcc0007ffe0ff */
[----:B------:R-:W2:Y:S01]  /*0590*/  LDL.U8 R4, [R4] ;  /* 0x0000000004047983 */ /* 0x000ea20000100000 */
[----:B------:R-:W-:Y:S02]  /*05a0*/  IMAD.IADD R5, R1, 0x1, R0 ;  /* 0x0000000101057824 */ /* 0x000fe400078e0200 */
[----:B------:R-:W-:-:S03]  /*05b0*/  VIADD R0, R0, 0x1 ;  /* 0x0000000100007836 */ /* 0x000fc60000000000 */
[----:B--2---:R0:W-:Y:S01]  /*05c0*/  STL.U8 [R5], R4 ;  /* 0x0000000405007387 */ /* 0x0041e20000100000 */
[----:B------:R-:W-:-:S13]  /*05d0*/  ISETP.NE.AND P0, PT, R4, RZ, PT ;  /* 0x000000ff0400720c */ /* 0x000fda0003f05270 */
[----:B0-----:R-:W-:Y:S05]  /*05e0*/  @P0 BRA `(.L_x_6) ;  /* 0xfffffffc00e40947 */ /* 0x001fea000383ffff */
[----:B------:R-:W-:Y:S05]  /*05f0*/  BSYNC.RECONVERGENT B0 ;  /* 0x0000000000007941 */ /* 0x000fea0003800200 */
.L_x_5:
[----:B------:R-:W-:Y:S02]  /*0600*/  R2UR UR4, R28 ;  /* 0x000000001c0472ca */ /* 0x000fe400000e0000 */
[----:B------:R-:W-:-:S13]  /*0610*/  R2UR UR5, R29 ;  /* 0x000000001d0572ca */ /* 0x000fda00000e0000 */
[----:B------:R-:W2:Y:S01]  /*0620*/  LDG.E.U8 R0, desc[UR4][R26.64] ;  /* 0x000000041a007981 */ /* 0x000ea2000c1e1100 */
[----:B------:R-:W-:Y:S01]  /*0630*/  IADD3 R3, PT, PT, R1, R3, -R18 ;  /* 0x0000000301037210 */ /* 0x000fe20007ffe812 */
[----:B------:R-:W-:Y:S01]  /*0640*/  IMAD.MOV.U32 R4, RZ, RZ, R26 ;  /* 0x000000ffff047224 */ /* 0x000fe200078e001a */
[----:B------:R-:W-:Y:S01]  /*0650*/  MOV R5, R27 ;  /* 0x0000001b00057202 */ /* 0x000fe20000000f00 */
[----:B------:R-:W-:Y:S01]  /*0660*/  IMAD.MOV.U32 R6, RZ, RZ, R19 ;  /* 0x000000ffff067224 */ /* 0x000fe200078e0013 */
[----:B------:R-:W-:Y:S01]  /*0670*/  MOV R10, R24 ;  /* 0x00000018000a7202 */ /* 0x000fe20000000f00 */
[----:B------:R0:W-:Y:S01]  /*0680*/  STL.U8 [R3+0x1], RZ ;  /* 0x000001ff03007387 */ /* 0x0001e20000100000 */
[----:B------:R-:W-:Y:S01]  /*0690*/  IMAD.MOV.U32 R7, RZ, RZ, R17 ;  /* 0x000000ffff077224 */ /* 0x000fe200078e0011 */
[----:B------:R-:W-:Y:S01]  /*06a0*/  MOV R20, 0x700 ;  /* 0x0000070000147802 */ /* 0x000fe20000000f00 */
[----:B------:R-:W-:Y:S02]  /*06b0*/  IMAD.MOV.U32 R8, RZ, RZ, R2 ;  /* 0x000000ffff087224 */ /* 0x000fe400078e0002 */
[----:B------:R-:W-:-:S02]  /*06c0*/  IMAD.MOV.U32 R11, RZ, RZ, R25 ;  /* 0x000000ffff0b7224 */ /* 0x000fc400078e0019 */
[----:B------:R-:W-:Y:S01]  /*06d0*/  IMAD.MOV.U32 R21, RZ, RZ, 0x0 ;  /* 0x00000000ff157424 */ /* 0x000fe200078e00ff */
[----:B--2---:R0:W-:Y:S06]  /*06e0*/  STL.U8 [R3], R0 ;  /* 0x0000000003007387 */ /* 0x0041ec0000100000 */
[----:B0-----:R-:W-:Y:S05]  /*06f0*/  CALL.REL.NOINC `($_Z8permuteKPcS_iS_$_Z11permuteKRecPcS_iiS_) ;  /* 0xfffffff800dc7944 */ /* 0x001fea0003c3ffff */
[----:B------:R-:W-:Y:S01]  /*0700*/  MOV R0, 0x0 ;  /* 0x0000000000007802 */ /* 0x000fe20000000f00 */
[----:B------:R-:W-:Y:S01]  /*0710*/  IMAD.MOV.U32 R4, RZ, RZ, R19 ;  /* 0x000000ffff047224 */ /* 0x000fe200078e0013 */
[----:B------:R-:W-:Y:S02]  /*0720*/  MOV R5, R17 ;  /* 0x0000001100057202 */ /* 0x000fe40000000f00 */
[----:B------:R0:W1:Y:S05]  /*0730*/  LDC.64 R6, c[0x4][R0] ;  /* 0x0100000000067b82 */ /* 0x00006a0000000a00 */
[----:B------:R-:W-:-:S07]  /*0740*/  LEPC R20, `(.L_x_7) ;  /* 0x000000001014794e */ /* 0x000fce0000000000 */
[----:B01----:R-:W-:Y:S05]  /*0750*/  CALL.ABS.NOINC R6 ;  /* 0x0000000006007343 */ /* 0x003fea0003c00000 */
.L_x_7:
[----:B------:R-:W-:Y:S01]  /*0760*/  BSSY.RECONVERGENT B0, `(.L_x_8) ;  /* 0x0000009000007945 */ /* 0x000fe20003800200 */
[----:B------:R-:W-:Y:S02]  /*0770*/  IMAD.MOV.U32 R4, RZ, RZ, R16 ;  /* 0x000000ffff047224 */ /* 0x000fe400078e0010 */
[----:B------:R-:W-:-:S07]  /*0780*/  IMAD.MOV.U32 R0, RZ, RZ, R18 ;  /* 0x000000ffff007224 */ /* 0x000fce00078e0012 */
.L_x_9:
[----:B------:R0:W2:Y:S02]  /*0790*/  LDL.U8 R3, [R4] ;  /* 0x0000000004037983 */ /* 0x0000a40000100000 */
[----:B0-----:R-:W-:Y:S01]  /*07a0*/  VIADD R4, R4, 0x1 ;  /* 0x0000000104047836 */ /* 0x001fe20000000000 */
[----:B--2---:R-:W-:Y:S01]  /*07b0*/  ISETP.NE.AND P0, PT, R3, RZ, PT ;  /* 0x000000ff0300720c */ /* 0x004fe20003f05270 */
[----:B------:R-:W-:Y:S01]  /*07c0*/  IMAD.MOV.U32 R3, RZ, RZ, R0 ;  /* 0x000000ffff037224 */ /* 0x000fe200078e0000 */
[----:B------:R-:W-:-:S11]  /*07d0*/  IADD3 R0, PT, PT, R0, 0x1, RZ ;  /* 0x0000000100007810 */ /* 0x000fd60007ffe0ff */
[----:B------:R-:W-:Y:S05]  /*07e0*/  @P0 BRA `(.L_x_9) ;  /* 0xfffffffc00e80947 */ /* 0x000fea000383ffff */
[----:B------:R-:W-:Y:S05]  /*07f0*/  BSYNC.RECONVERGENT B0 ;  /* 0x0000000000007941 */ /* 0x000fea0003800200 */
.L_x_8:
[----:B------:R-:W-:Y:S01]  /*0800*/  BSSY.RECONVERGENT B0, `(.L_x_10) ;  /* 0x0000009000007945 */ /* 0x000fe20003800200 */
[----:B------:R-:W-:-:S07]  /*0810*/  IMAD.MOV.U32 R0, RZ, RZ, RZ ;  /* 0x000000ffff007224 */ /* 0x000fce00078e00ff */
.L_x_11:
[----:B------:R-:W-:-:S06]  /*0820*/  IMAD.IADD R4, R0, 0x1, R16 ;  /* 0x0000000100047824 */ /* 0x000fcc00078e0210 */
[----:B------:R-:W2:Y:S01]  /*0830*/  LDL.U8 R4, [R4] ;  /* 0x0000000004047983 */ /* 0x000ea20000100000 */
[----:B------:R-:W-:Y:S01]  /*0840*/  IADD3 R5, PT, PT, R1, R0, RZ ;  /* 0x0000000001057210 */ /* 0x000fe20007ffe0ff */
[----:B------:R-:W-:-:S04]  /*0850*/  VIADD R0, R0, 0x1 ;  /* 0x0000000100007836 */ /* 0x000fc80000000000 */
[----:B--2---:R0:W-:Y:S01]  /*0860*/  STL.U8 [R5], R4 ;  /* 0x0000000405007387 */ /* 0x0041e20000100000 */
[----:B------:R-:W-:-:S13]  /*0870*/  ISETP.NE.AND P0, PT, R4, RZ, PT ;  /* 0x000000ff0400720c */ /* 0x000fda0003f05270 */
[----:B0-----:R-:W-:Y:S05]  /*0880*/  @P0 BRA `(.L_x_11) ;  /* 0xfffffffc00e40947 */ /* 0x001fea000383ffff */
[----:B------:R-:W-:Y:S05]  /*0890*/  BSYNC.RECONVERGENT B0 ;  /* 0x0000000000007941 */ /* 0x000fea0003800200 */
.L_x_10:
[----:B------:R-:W-:Y:S01]  /*08a0*/  R2UR UR4, R28 ;  /* 0x000000001c0472ca */ /* 0x000fe200000e0000 */
[----:B------:R-:W-:Y:S01]  /*08b0*/  IMAD.MOV.U32 R12, RZ, RZ, R26 ;  /* 0x000000ffff0c7224 */ /* 0x000fe200078e001a */
[----:B------:R-:W-:Y:S01]  /*08c0*/  R2UR UR5, R29 ;  /* 0x000000001d0572ca */ /* 0x000fe200000e0000 */
[----:B------:R-:W-:-:S12]  /*08d0*/  IMAD.MOV.U32 R13, RZ, RZ, R27 ;  /* 0x000000ffff0d7224 */ /* 0x000fd800078e001b */
        /* <DEDUP_REMOVED lines=20> */
.L_x_12:
[----:B------:R-:W-:Y:S01]  /*0a20*/  BSSY.RECONVERGENT B0, `(.L_x_13) ;  /* 0x0000009000007945 */ /* 0x000fe20003800200 */
[----:B------:R-:W-:Y:S02]  /*0a30*/  IMAD.MOV.U32 R4, RZ, RZ, R16 ;  /* 0x000000ffff047224 */ /* 0x000fe400078e0010 */
[----:B------:R-:W-:-:S07]  /*0a40*/  IMAD.MOV.U32 R0, RZ, RZ, R18 ;  /* 0x000000ffff007224 */ /* 0x000fce00078e0012 */
.L_x_14:
[----:B------:R0:W2:Y:S02]  /*0a50*/  LDL.U8 R3, [R4] ;  /* 0x0000000004037983 */ /* 0x0000a40000100000 */
[----:B0-----:R-:W-:Y:S01]  /*0a60*/  VIADD R4, R4, 0x1 ;  /* 0x0000000104047836 */ /* 0x001fe20000000000 */
[----:B--2---:R-:W-:Y:S02]  /*0a70*/  ISETP.NE.AND P0, PT, R3, RZ, PT ;  /* 0x000000ff0300720c */ /* 0x004fe40003f05270 */
[----:B------:R-:W-:Y:S01]  /*0a80*/  MOV R3, R0 ;  /* 0x0000000000037202 */ /* 0x000fe20000000f00 */
[----:B------:R-:W-:-:S10]  /*0a90*/  VIADD R0, R0, 0x1 ;  /* 0x0000000100007836 */ /* 0x000fd40000000000 */
[----:B------:R-:W-:Y:S05]  /*0aa0*/  @P0 BRA `(.L_x_14) ;  /* 0xfffffffc00e80947 */ /* 0x000fea000383ffff */
[----:B------:R-:W-:Y:S05]  /*0ab0*/  BSYNC.RECONVERGENT B0 ;  /* 0x0000000000007941 */ /* 0x000fea0003800200 */
.L_x_13:
[----:B------:R-:W-:Y:S01]  /*0ac0*/  BSSY.RECONVERGENT B0, `(.L_x_15) ;  /* 0x0000009000007945 */ /* 0x000fe20003800200 */
[----:B------:R-:W-:-:S07]  /*0ad0*/  IMAD.MOV.U32 R0, RZ, RZ, RZ ;  /* 0x000000ffff007224 */ /* 0x000fce00078e00ff */
.L_x_16:
        /* <DEDUP_REMOVED lines=8> */
.L_x_15:
[----:B------:R-:W-:Y:S01]  /*0b60*/  R2UR UR4, R28 ;  /* 0x000000001c0472ca */ /* 0x000fe200000e0000 */
[----:B------:R-:W-:Y:S01]  /*0b70*/  IMAD.MOV.U32 R12, RZ, RZ, R26 ;  /* 0x000000ffff0c7224 */ /* 0x000fe200078e001a */
[----:B------:R-:W-:Y:S02]  /*0b80*/  R2UR UR5, R29 ;  /* 0x000000001d0572ca */ /* 0x000fe400000e0000 */
[----:B------:R-:W-:-:S11]  /*0b90*/  MOV R13, R27 ;  /* 0x0000001b000d7202 */ /* 0x000fd60000000f00 */
[----:B------:R-:W2:Y:S01]  /*0ba0*/  LDG.E.U8 R0, desc[UR4][R12.64+0x2] ;  /* 0x000002040c007981 */ /* 0x000ea2000c1e1100 */
[----:B------:R-:W-:Y:S01]  /*0bb0*/  IADD3 R3, PT, PT, R1, R3, -R18 ;  /* 0x0000000301037210 */ /* 0x000fe20007ffe812 */
[----:B------:R-:W-:Y:S02]  /*0bc0*/  HFMA2 R21, -RZ, RZ, 0, 0 ;  /* 0x00000000ff157431 */ /* 0x000fe400000001ff */
[----:B------:R-:W-:Y:S01]  /*0bd0*/  IMAD.MOV.U32 R4, RZ, RZ, R26 ;  /* 0x000000ffff047224 */ /* 0x000fe200078e001a */
[----:B------:R-:W-:Y:S01]  /*0be0*/  MOV R7, R17 ;  /* 0x0000001100077202 */ /* 0x000fe20000000f00 */
[----:B------:R-:W-:Y:S01]  /*0bf0*/  IMAD.MOV.U32 R5, RZ, RZ, R27 ;  /* 0x000000ffff057224 */ /* 0x000fe200078e001b */
[----:B------:R0:W-:Y:S01]  /*0c00*/  STL.U8 [R3+0x1], RZ ;  /* 0x000001ff03007387 */ /* 0x0001e20000100000 */
[----:B------:R-:W-:Y:S01]  /*0c10*/  IMAD.MOV.U32 R6, RZ, RZ, R19 ;  /* 0x000000ffff067224 */ /* 0x000fe200078e0013 */
[----:B------:R-:W-:Y:S01]  /*0c20*/  MOV R20, 0xc80 ;  /* 0x00000c8000147802 */ /* 0x000fe20000000f00 */
[----:B------:R-:W-:-:S02]  /*0c30*/  IMAD.MOV.U32 R8, RZ, RZ, R2 ;  /* 0x000000ffff087224 */ /* 0x000fc400078e0002 */
[----:B------:R-:W-:Y:S02]  /*0c40*/  IMAD.MOV.U32 R10, RZ, RZ, R24 ;  /* 0x000000ffff0a7224 */ /* 0x000fe400078e0018 */
[----:B------:R-:W-:Y:S01]  /*0c50*/  IMAD.MOV.U32 R11, RZ, RZ, R25 ;  /* 0x000000ffff0b7224 */ /* 0x000fe200078e0019 */
[----:B--2---:R0:W-:Y:S06]  /*0c60*/  STL.U8 [R3], R0 ;  /* 0x0000000003007387 */ /* 0x0041ec0000100000 */
[----:B0-----:R-:W-:Y:S05]  /*0c70*/  CALL.REL.NOINC `($_Z8permuteKPcS_iS_$_Z11permuteKRecPcS_iiS_) ;  /* 0xfffffff4007c7944 */ /* 0x001fea0003c3ffff */
[----:B------:R-:W-:Y:S01]  /*0c80*/  MOV R0, 0x0 ;  /* 0x0000000000007802 */ /* 0x000fe20000000f00 */
[----:B------:R-:W-:Y:S02]  /*0c90*/  IMAD.MOV.U32 R4, RZ, RZ, R19 ;  /* 0x000000ffff047224 */ /* 0x000fe400078e0013 */
[----:B------:R-:W-:Y:S01]  /*0ca0*/  IMAD.MOV.U32 R5, RZ, RZ, R17 ;  /* 0x000000ffff057224 */ /* 0x000fe200078e0011 */
[----:B------:R0:W1:Y:S06]  /*0cb0*/  LDC.64 R6, c[0x4][R0] ;  /* 0x0100000000067b82 */ /* 0x00006c0000000a00 */
[----:B------:R-:W-:-:S07]  /*0cc0*/  LEPC R20, `(.L_x_17) ;  /* 0x000000001014794e */ /* 0x000fce0000000000 */
[----:B01----:R-:W-:Y:S05]  /*0cd0*/  CALL.ABS.NOINC R6 ;  /* 0x0000000006007343 */ /* 0x003fea0003c00000 */
.L_x_17:
[----:B------:R-:W-:Y:S01]  /*0ce0*/  BSSY.RECONVERGENT B0, `(.L_x_18) ;  /* 0x0000009000007945 */ /* 0x000fe20003800200 */
[----:B------:R-:W-:Y:S01]  /*0cf0*/  IMAD.MOV.U32 R4, RZ, RZ, R16 ;  /* 0x000000ffff047224 */ /* 0x000fe200078e0010 */
[----:B------:R-:W-:-:S07]  /*0d00*/  MOV R0, R18 ;  /* 0x0000001200007202 */ /* 0x000fce0000000f00 */
.L_x_19:
[----:B------:R0:W2:Y:S02]  /*0d10*/  LDL.U8 R3, [R4] ;  /* 0x0000000004037983 */ /* 0x0000a40000100000 */
[----:B0-----:R-:W-:Y:S01]  /*0d20*/  VIADD R4, R4, 0x1 ;  /* 0x0000000104047836 */ /* 0x001fe20000000000 */
[----:B--2---:R-:W-:Y:S01]  /*0d30*/  ISETP.NE.AND P0, PT, R3, RZ, PT ;  /* 0x000000ff0300720c */ /* 0x004fe20003f05270 */
[----:B------:R-:W-:Y:S02]  /*0d40*/  IMAD.MOV.U32 R3, RZ, RZ, R0 ;  /* 0x000000ffff037224 */ /* 0x000fe400078e0000 */
[----:B------:R-:W-:-:S10]  /*0d50*/  VIADD R0, R0, 0x1 ;  /* 0x0000000100007836 */ /* 0x000fd40000000000 */
[----:B------:R-:W-:Y:S05]  /*0d60*/  @P0 BRA `(.L_x_19) ;  /* 0xfffffffc00e80947 */ /* 0x000fea000383ffff */
[----:B------:R-:W-:Y:S05]  /*0d70*/  BSYNC.RECONVERGENT B0 ;  /* 0x0000000000007941 */ /* 0x000fea0003800200 */
.L_x_18:
[----:B------:R-:W-:Y:S01]  /*0d80*/  HFMA2 R0, -RZ, RZ, 0, 0 ;  /* 0x00000000ff007431 */ /* 0x000fe200000001ff */
[----:B------:R-:W-:Y:S06]  /*0d90*/  BSSY.RECONVERGENT B0, `(.L_x_20) ;  /* 0x0000008000007945 */ /* 0x000fec0003800200 */
.L_x_21:
[----:B------:R-:W-:-:S06]  /*0da0*/  IMAD.IADD R4, R0, 0x1, R16 ;  /* 0x0000000100047824 */ /* 0x000fcc00078e0210 */
[----:B------:R-:W2:Y:S01]  /*0db0*/  LDL.U8 R4, [R4] ;  /* 0x0000000004047983 */ /* 0x000ea20000100000 */
[----:B------:R-:W-:Y:S02]  /*0dc0*/  IMAD.IADD R5, R1, 0x1, R0 ;  /* 0x0000000101057824 */ /* 0x000fe400078e0200 */
[----:B------:R-:W-:-:S03]  /*0dd0*/  VIADD R0, R0, 0x1 ;  /* 0x0000000100007836 */ /* 0x000fc60000000000 */
[----:B--2---:R0:W-:Y:S01]  /*0de0*/  STL.U8 [R5], R4 ;  /* 0x0000000405007387 */ /* 0x0041e20000100000 */
[----:B------:R-:W-:-:S13]  /*0df0*/  ISETP.NE.AND P0, PT, R4, RZ, PT ;  /* 0x000000ff0400720c */ /* 0x000fda0003f05270 */
[----:B0-----:R-:W-:Y:S05]  /*0e00*/  @P0 BRA `(.L_x_21) ;  /* 0xfffffffc00e40947 */ /* 0x001fea000383ffff */
[----:B------:R-:W-:Y:S05]  /*0e10*/  BSYNC.RECONVERGENT B0 ;  /* 0x0000000000007941 */ /* 0x000fea0003800200 */
.L_x_20:
[----:B------:R-:W-:Y:S01]  /*0e20*/  R2UR UR4, R28 ;  /* 0x000000001c0472ca */ /* 0x000fe200000e0000 */
[----:B------:R-:W-:Y:S01]  /*0e30*/  IMAD.MOV.U32 R13, RZ, RZ, R27 ;  /* 0x000000ffff0d7224 */ /* 0x000fe200078e001b */
[----:B------:R-:W-:Y:S02]  /*0e40*/  R2UR UR5, R29 ;  /* 0x000000001d0572ca */ /* 0x000fe400000e0000 */
[----:B------:R-:W-:-:S11]  /*0e50*/  MOV R12, R26 ;  /* 0x0000001a000c7202 */ /* 0x000fd60000000f00 */
        /* <DEDUP_REMOVED lines=20> */
.L_x_22:
[----:B------:R-:W-:Y:S01]  /*0fa0*/  BSSY.RECONVERGENT B0, `(.L_x_23) ;  /* 0x0000009000007945 */ /* 0x000fe20003800200 */
[----:B------:R-:W-:Y:S01]  /*0fb0*/  MOV R4, R16 ;  /* 0x0000001000047202 */ /* 0x000fe20000000f00 */
[----:B------:R-:W-:-:S07]  /*0fc0*/  IMAD.MOV.U32 R0, RZ, RZ, R18 ;  /* 0x000000ffff007224 */ /* 0x000fce00078e0012 */
.L_x_24:
[----:B------:R0:W2:Y:S02]  /*0fd0*/  LDL.U8 R3, [R4] ;  /* 0x0000000004037983 */ /* 0x0000a40000100000 */
[----:B0-----:R-:W-:Y:S02]  /*0fe0*/  IADD3 R4, PT, PT, R4, 0x1, RZ ;  /* 0x0000000104047810 */ /* 0x001fe40007ffe0ff */
[----:B--2---:R-:W-:Y:S01]  /*0ff0*/  ISETP.NE.AND P0, PT, R3, RZ, PT ;  /* 0x000000ff0300720c */ /* 0x004fe20003f05270 */
[----:B------:R-:W-:Y:S02]  /*1000*/  IMAD.MOV.U32 R3, RZ, RZ, R0 ;  /* 0x000000ffff037224 */ /* 0x000fe400078e0000 */
[----:B------:R-:W-:-:S10]  /*1010*/  VIADD R0, R0, 0x1 ;  /* 0x0000000100007836 */ /* 0x000fd40000000000 */
[----:B------:R-:W-:Y:S05]  /*1020*/  @P0 BRA `(.L_x_24) ;  /* 0xfffffffc00e80947 */ /* 0x000fea000383ffff */
[----:B------:R-:W-:Y:S05]  /*1030*/  BSYNC.RECONVERGENT B0 ;  /* 0x0000000000007941 */ /* 0x000fea0003800200 */
.L_x_23:
[----:B------:R-:W-:Y:S01]  /*1040*/  BSSY.RECONVERGENT B0, `(.L_x_25) ;  /* 0x0000009000007945 */ /* 0x000fe20003800200 */
[----:B------:R-:W-:-:S07]  /*1050*/  IMAD.MOV.U32 R0, RZ, RZ, RZ ;  /* 0x000000ffff007224 */ /* 0x000fce00078e00ff */
.L_x_26:
[----:B------:R-:W-:-:S06]  /*1060*/  IMAD.IADD R4, R0, 0x1, R16 ;  /* 0x0000000100047824 */ /* 0x000fcc00078e0210 */
[----:B------:R-:W2:Y:S01]  /*1070*/  LDL.U8 R4, [R4] ;  /* 0x0000000004047983 */ /* 0x000ea20000100000 */
[----:B------:R-:W-:Y:S01]  /*1080*/  IMAD.IADD R5, R1, 0x1, R0 ;  /* 0x0000000101057824 */ /* 0x000fe200078e0200 */
[----:B------:R-:W-:-:S04]  /*1090*/  IADD3 R0, PT, PT, R0, 0x1, RZ ;  /* 0x0000000100007810 */ /* 0x000fc80007ffe0ff */
[----:B--2---:R0:W-:Y:S01]  /*10a0*/  STL.U8 [R5], R4 ;  /* 0x0000000405007387 */ /* 0x0041e20000100000 */
[----:B------:R-:W-:-:S13]  /*10b0*/  ISETP.NE.AND P0, PT, R4, RZ, PT ;  /* 0x000000ff0400720c */ /* 0x000fda0003f05270 */
[----:B0-----:R-:W-:Y:S05]  /*10c0*/  @P0 BRA `(.L_x_26) ;  /* 0xfffffffc00e40947 */ /* 0x001fea000383ffff */
[----:B------:R-:W-:Y:S05]  /*10d0*/  BSYNC.RECONVERGENT B0 ;  /* 0x0000000000007941 */ /* 0x000fea0003800200 */
.L_x_25:
        /* <DEDUP_REMOVED lines=24> */
.L_x_27:
[----:B------:R-:W-:Y:S01]  /*1260*/  BSSY.RECONVERGENT B0, `(.L_x_28) ;  /* 0x0000009000007945 */ /* 0x000fe20003800200 */
[----:B------:R-:W-:Y:S02]  /*1270*/  IMAD.MOV.U32 R4, RZ, RZ, R16 ;  /* 0x000000ffff047224 */ /* 0x000fe400078e0010 */
[----:B------:R-:W-:-:S07]  /*1280*/  IMAD.MOV.U32 R0, RZ, RZ, R18 ;  /* 0x000000ffff007224 */ /* 0x000fce00078e0012 */
.L_x_29:
[----:B------:R0:W2:Y:S02]  /*1290*/  LDL.U8 R3, [R4] ;  /* 0x0000000004037983 */ /* 0x0000a40000100000 */
[----:B0-----:R-:W-:Y:S01]  /*12a0*/  VIADD R4, R4, 0x1 ;  /* 0x0000000104047836 */ /* 0x001fe20000000000 */
[----:B--2---:R-:W-:Y:S01]  /*12b0*/  ISETP.NE.AND P0, PT, R3, RZ, PT ;  /* 0x000000ff0300720c */ /* 0x004fe20003f05270 */
[----:B------:R-:W-:Y:S01]  /*12c0*/  IMAD.MOV.U32 R3, RZ, RZ, R0 ;  /* 0x000000ffff037224 */ /* 0x000fe200078e0000 */
[----:B------:R-:W-:-:S11]  /*12d0*/  IADD3 R0, PT, PT, R0, 0x1, RZ ;  /* 0x0000000100007810 */ /* 0x000fd60007ffe0ff */
[----:B------:R-:W-:Y:S05]  /*12e0*/  @P0 BRA `(.L_x_29) ;  /* 0xfffffffc00e80947 */ /* 0x000fea000383ffff */
[----:B------:R-:W-:Y:S05]  /*12f0*/  BSYNC.RECONVERGENT B0 ;  /* 0x0000000000007941 */ /* 0x000fea0003800200 */
.L_x_28:
[----:B------:R-:W-:Y:S01]  /*1300*/  BSSY.RECONVERGENT B0, `(.L_x_30) ;  /* 0x0000009000007945 */ /* 0x000fe20003800200 */
[----:B------:R-:W-:-:S07]  /*1310*/  IMAD.MOV.U32 R0, RZ, RZ, RZ ;  /* 0x000000ffff007224 */ /* 0x000fce00078e00ff */
.L_x_31:
        /* <DEDUP_REMOVED lines=8> */
.L_x_30:
        /* <DEDUP_REMOVED lines=24> */
.L_x_32:
[----:B------:R-:W-:Y:S01]  /*1520*/  BSSY.RECONVERGENT B0, `(.L_x_33) ;  /* 0x0000009000007945 */ /* 0x000fe20003800200 */
[----:B------:R-:W-:Y:S02]  /*1530*/  IMAD.MOV.U32 R4, RZ, RZ, R16 ;  /* 0x000000ffff047224 */ /* 0x000fe400078e0010 */
[----:B------:R-:W-:-:S07]  /*1540*/  IMAD.MOV.U32 R0, RZ, RZ, R18 ;  /* 0x000000ffff007224 */ /* 0x000fce00078e0012 */
.L_x_34:
[----:B------:R0:W2:Y:S02]  /*1550*/  LDL.U8 R3, [R4] ;  /* 0x0000000004037983 */ /* 0x0000a40000100000 */
[----:B0-----:R-:W-:Y:S01]  /*1560*/  VIADD R4, R4, 0x1 ;  /* 0x0000000104047836 */ /* 0x001fe20000000000 */
[----:B--2---:R-:W-:Y:S02]  /*1570*/  ISETP.NE.AND P0, PT, R3, RZ, PT ;  /* 0x000000ff0300720c */ /* 0x004fe40003f05270 */
[----:B------:R-:W-:Y:S01]  /*1580*/  MOV R3, R0 ;  /* 0x0000000000037202 */ /* 0x000fe20000000f00 */
[----:B------:R-:W-:-:S10]  /*1590*/  VIADD R0, R0, 0x1 ;  /* 0x0000000100007836 */ /* 0x000fd40000000000 */
[----:B------:R-:W-:Y:S05]  /*15a0*/  @P0 BRA `(.L_x_34) ;  /* 0xfffffffc00e80947 */ /* 0x000fea000383ffff */
[----:B------:R-:W-:Y:S05]  /*15b0*/  BSYNC.RECONVERGENT B0 ;  /* 0x0000000000007941 */ /* 0x000fea0003800200 */
.L_x_33:
[----:B------:R-:W-:Y:S01]  /*15c0*/  BSSY.RECONVERGENT B0, `(.L_x_35) ;  /* 0x0000009000007945 */ /* 0x000fe20003800200 */
[----:B------:R-:W-:-:S07]  /*15d0*/  IMAD.MOV.U32 R0, RZ, RZ, RZ ;  /* 0x000000ffff007224 */ /* 0x000fce00078e00ff */
.L_x_36:
        /* <DEDUP_REMOVED lines=8> */
.L_x_35:
        /* <DEDUP_REMOVED lines=24> */
.L_x_37:
[----:B------:R-:W-:Y:S01]  /*17e0*/  BSSY.RECONVERGENT B0, `(.L_x_38) ;  /* 0x0000009000007945 */ /* 0x000fe20003800200 */
[----:B------:R-:W-:Y:S01]  /*17f0*/  IMAD.MOV.U32 R4, RZ, RZ, R16 ;  /* 0x000000ffff047224 */ /* 0x000fe200078e0010 */
[----:B------:R-:W-:-:S07]  /*1800*/  MOV R0, R18 ;  /* 0x0000001200007202 */ /* 0x000fce0000000f00 */
.L_x_39:
[----:B------:R0:W2:Y:S02]  /*1810*/  LDL.U8 R3, [R4] ;  /* 0x0000000004037983 */ /* 0x0000a40000100000 */
[----:B0-----:R-:W-:Y:S01]  /*1820*/  VIADD R4, R4, 0x1 ;  /* 0x0000000104047836 */ /* 0x001fe20000000000 */
[----:B--2---:R-:W-:Y:S01]  /*1830*/  ISETP.NE.AND P0, PT, R3, RZ, PT ;  /* 0x000000ff0300720c */ /* 0x004fe20003f05270 */
[----:B------:R-:W-:Y:S02]  /*1840*/  IMAD.MOV.U32 R3, RZ, RZ, R0 ;  /* 0x000000ffff037224 */ /* 0x000fe400078e0000 */
[----:B------:R-:W-:-:S10]  /*1850*/  VIADD R0, R0, 0x1 ;  /* 0x0000000100007836 */ /* 0x000fd40000000000 */
[----:B------:R-:W-:Y:S05]  /*1860*/  @P0 BRA `(.L_x_39) ;  /* 0xfffffffc00e80947 */ /* 0x000fea000383ffff */
[----:B------:R-:W-:Y:S05]  /*1870*/  BSYNC.RECONVERGENT B0 ;  /* 0x0000000000007941 */ /* 0x000fea0003800200 */
.L_x_38:
[----:B------:R-:W-:Y:S01]  /*1880*/  HFMA2 R0, -RZ, RZ, 0, 0 ;  /* 0x00000000ff007431 */ /* 0x000fe200000001ff */
[----:B------:R-:W-:Y:S06]  /*1890*/  BSSY.RECONVERGENT B0, `(.L_x_40) ;  /* 0x0000008000007945 */ /* 0x000fec0003800200 */
.L_x_41:
        /* <DEDUP_REMOVED lines=8> */
.L_x_40:
        /* <DEDUP_REMOVED lines=24> */
.L_x_42:
[----:B------:R-:W-:Y:S01]  /*1aa0*/  BSSY.RECONVERGENT B0, `(.L_x_43) ;  /* 0x0000009000007945 */ /* 0x000fe20003800200 */
[----:B------:R-:W-:Y:S01]  /*1ab0*/  MOV R4, R16 ;  /* 0x0000001000047202 */ /* 0x000fe20000000f00 */
[----:B------:R-:W-:-:S07]  /*1ac0*/  IMAD.MOV.U32 R0, RZ, RZ, R18 ;  /* 0x000000ffff007224 */ /* 0x000fce00078e0012 */
.L_x_44:
[----:B------:R0:W2:Y:S02]  /*1ad0*/  LDL.U8 R3, [R4] ;  /* 0x0000000004037983 */ /* 0x0000a40000100000 */
[----:B0-----:R-:W-:Y:S02]  /*1ae0*/  IADD3 R4, PT, PT, R4, 0x1, RZ ;  /* 0x0000000104047810 */ /* 0x001fe40007ffe0ff */
[----:B--2---:R-:W-:Y:S01]  /*1af0*/  ISETP.NE.AND P0, PT, R3, RZ, PT ;  /* 0x000000ff0300720c */ /* 0x004fe20003f05270 */
[----:B------:R-:W-:Y:S02]  /*1b00*/  IMAD.MOV.U32 R3, RZ, RZ, R0 ;  /* 0x000000ffff037224 */ /* 0x000fe400078e0000 */
[----:B------:R-:W-:-:S10]  /*1b10*/  VIADD R0, R0, 0x1 ;  /* 0x0000000100007836 */ /* 0x000fd40000000000 */
[----:B------:R-:W-:Y:S05]  /*1b20*/  @P0 BRA `(.L_x_44) ;  /* 0xfffffffc00e80947 */ /* 0x000fea000383ffff */
[----:B------:R-:W-:Y:S05]  /*1b30*/  BSYNC.RECONVERGENT B0 ;  /* 0x0000000000007941 */ /* 0x000fea0003800200 */
.L_x_43:
[----:B------:R-:W-:Y:S01]  /*1b40*/  BSSY.RECONVERGENT B0, `(.L_x_45) ;  /* 0x0000009000007945 */ /* 0x000fe20003800200 */
[----:B------:R-:W-:-:S07]  /*1b50*/  IMAD.MOV.U32 R0, RZ, RZ, RZ ;  /* 0x000000ffff007224 */ /* 0x000fce00078e00ff */
.L_x_46:
        /* <DEDUP_REMOVED lines=8> */
.L_x_45:
        /* <DEDUP_REMOVED lines=24> */
.L_x_47:
[----:B------:R-:W-:Y:S01]  /*1d60*/  BSSY.RECONVERGENT B0, `(.L_x_48) ;  /* 0x0000009000007945 */ /* 0x000fe20003800200 */
[----:B------:R-:W-:Y:S02]  /*1d70*/  IMAD.MOV.U32 R4, RZ, RZ, R16 ;  /* 0x000000ffff047224 */ /* 0x000fe400078e0010 */
[----:B------:R-:W-:-:S07]  /*1d80*/  IMAD.MOV.U32 R0, RZ, RZ, R18 ;  /* 0x000000ffff007224 */ /* 0x000fce00078e0012 */
.L_x_49:
[----:B------:R0:W2:Y:S02]  /*1d90*/  LDL.U8 R3, [R4] ;  /* 0x0000000004037983 */ /* 0x0000a40000100000 */
[----:B0-----:R-:W-:Y:S01]  /*1da0*/  VIADD R4, R4, 0x1 ;  /* 0x0000000104047836 */ /* 0x001fe20000000000 */
[----:B--2---:R-:W-:Y:S01]  /*1db0*/  ISETP.NE.AND P0, PT, R3, RZ, PT ;  /* 0x000000ff0300720c */ /* 0x004fe20003f05270 */
[----:B------:R-:W-:Y:S01]  /*1dc0*/  IMAD.MOV.U32 R3, RZ, RZ, R0 ;  /* 0x000000ffff037224 */ /* 0x000fe200078e0000 */
[----:B------:R-:W-:-:S11]  /*1dd0*/  IADD3 R0, PT, PT, R0, 0x1, RZ ;  /* 0x0000000100007810 */ /* 0x000fd60007ffe0ff */
[----:B------:R-:W-:Y:S05]  /*1de0*/  @P0 BRA `(.L_x_49) ;  /* 0xfffffffc00e80947 */ /* 0x000fea000383ffff */
[----:B------:R-:W-:Y:S05]  /*1df0*/  BSYNC.RECONVERGENT B0 ;  /* 0x0000000000007941 */ /* 0x000fea0003800200 */
.L_x_48:
[----:B------:R-:W-:Y:S01]  /*1e00*/  BSSY.RECONVERGENT B0, `(.L_x_50) ;  /* 0x0000009000007945 */ /* 0x000fe20003800200 */
[----:B------:R-:W-:-:S07]  /*1e10*/  IMAD.MOV.U32 R0, RZ, RZ, RZ ;  /* 0x000000ffff007224 */ /* 0x000fce00078e00ff */
.L_x_51:
        /* <DEDUP_REMOVED lines=8> */
.L_x_50:
        /* <DEDUP_REMOVED lines=24> */
.L_x_52:
[----:B------:R-:W-:Y:S01]  /*2020*/  BSSY.RECONVERGENT B0, `(.L_x_53) ;  /* 0x0000009000007945 */ /* 0x000fe20003800200 */
[----:B------:R-:W-:Y:S02]  /*2030*/  IMAD.MOV.U32 R4, RZ, RZ, R16 ;  /* 0x000000ffff047224 */ /* 0x000fe400078e0010 */
[----:B------:R-:W-:-:S07]  /*2040*/  IMAD.MOV.U32 R0, RZ, RZ, R18 ;  /* 0x000000ffff007224 */ /* 0x000fce00078e0012 */
.L_x_54:
[----:B------:R0:W2:Y:S02]  /*2050*/  LDL.U8 R3, [R4] ;  /* 0x0000000004037983 */ /* 0x0000a40000100000 */
[----:B0-----:R-:W-:Y:S01]  /*2060*/  VIADD R4, R4, 0x1 ;  /* 0x0000000104047836 */ /* 0x001fe20000000000 */
[----:B--2---:R-:W-:Y:S02]  /*2070*/  ISETP.NE.AND P0, PT, R3, RZ, PT ;  /* 0x000000ff0300720c */ /* 0x004fe40003f05270 */
[----:B------:R-:W-:Y:S01]  /*2080*/  MOV R3, R0 ;  /* 0x0000000000037202 */ /* 0x000fe20000000f00 */
[----:B------:R-:W-:-:S10]  /*2090*/  VIADD R0, R0, 0x1 ;  /* 0x0000000100007836 */ /* 0x000fd40000000000 */
[----:B------:R-:W-:Y:S05]  /*20a0*/  @P0 BRA `(.L_x_54) ;  /* 0xfffffffc00e80947 */ /* 0x000fea000383ffff */
[----:B------:R-:W-:Y:S05]  /*20b0*/  BSYNC.RECONVERGENT B0 ;  /* 0x0000000000007941 */ /* 0x000fea0003800200 */
.L_x_53:
[----:B------:R-:W-:Y:S01]  /*20c0*/  BSSY.RECONVERGENT B0, `(.L_x_55) ;  /* 0x0000009000007945 */ /* 0x000fe20003800200 */
[----:B------:R-:W-:-:S07]  /*20d0*/  IMAD.MOV.U32 R0, RZ, RZ, RZ ;  /* 0x000000ffff007224 */ /* 0x000fce00078e00ff */
.L_x_56:
        /* <DEDUP_REMOVED lines=8> */
.L_x_55:
        /* <DEDUP_REMOVED lines=24> */
.L_x_57:
[----:B------:R-:W-:Y:S01]  /*22e0*/  BSSY.RECONVERGENT B0, `(.L_x_58) ;  /* 0x0000009000007945 */ /* 0x000fe20003800200 */
[----:B------:R-:W-:Y:S02]  /*22f0*/  IMAD.MOV.U32 R4, RZ, RZ, R16 ;  /* 0x000000ffff047224 */ /* 0x000fe400078e0010 */
[----:B------:R-:W-:-:S07]  /*2300*/  IMAD.MOV.U32 R0, RZ, RZ, R18 ;  /* 0x000000ffff007224 */ /* 0x000fce00078e0012 */
.L_x_59:
[----:B------:R0:W2:Y:S02]  /*2310*/  LDL.U8 R3, [R4] ;  /* 0x0000000004037983 */ /* 0x0000a40000100000 */
[----:B0-----:R-:W-:Y:S01]  /*2320*/  VIADD R4, R4, 0x1 ;  /* 0x0000000104047836 */ /* 0x001fe20000000000 */
[----:B--2---:R-:W-:Y:S02]  /*2330*/  ISETP.NE.AND P0, PT, R3, RZ, PT ;  /* 0x000000ff0300720c */ /* 0x004fe40003f05270 */
[----:B------:R-:W-:Y:S01]  /*2340*/  MOV R3, R0 ;  /* 0x0000000000037202 */ /* 0x000fe20000000f00 */
[----:B------:R-:W-:-:S10]  /*2350*/  VIADD R0, R0, 0x1 ;  /* 0x0000000100007836 */ /* 0x000fd40000000000 */
[----:B------:R-:W-:Y:S05]  /*2360*/  @P0 BRA `(.L_x_59) ;  /* 0xfffffffc00e80947 */ /* 0x000fea000383ffff */
[----:B------:R-:W-:Y:S05]  /*2370*/  BSYNC.RECONVERGENT B0 ;  /* 0x0000000000007941 */ /* 0x000fea0003800200 */
.L_x_58:
[----:B------:R-:W-:Y:S01]  /*2380*/  HFMA2 R0, -RZ, RZ, 0, 0 ;  /* 0x00000000ff007431 */ /* 0x000fe200000001ff */
[----:B------:R-:W-:Y:S06]  /*2390*/  BSSY.RECONVERGENT B0, `(.L_x_60) ;  /* 0x0000008000007945 */ /* 0x000fec0003800200 */
.L_x_61:
        /* <DEDUP_REMOVED lines=8> */
.L_x_60:
        /* <DEDUP_REMOVED lines=12> */
[----:B------:R-:W-:Y:S01]  /*24e0*/  MOV R11, R25 ;  /* 0x00000019000b7202 */ /* 0x000fe20000000f00 */
[----:B------:R-:W-:Y:S01]  /*24f0*/  IMAD.MOV.U32 R10, RZ, RZ, R24 ;  /* 0x000000ffff0a7224 */ /* 0x000fe200078e0018 */
[----:B------:R-:W-:Y:S01]  /*2500*/  MOV R20, 0x2540 ;  /* 0x0000254000147802 */ /* 0x000fe20000000f00 */
        /* <DEDUP_REMOVED lines=9> */
.L_x_62:
[----:B------:R-:W-:Y:S01]  /*25a0*/  BSSY.RECONVERGENT B0, `(.L_x_63) ;  /* 0x0000009000007945 */ /* 0x000fe20003800200 */
[----:B------:R-:W-:Y:S02]  /*25b0*/  IMAD.MOV.U32 R4, RZ, RZ, R16 ;  /* 0x000000ffff047224 */ /* 0x000fe400078e0010 */
[----:B------:R-:W-:-:S07]  /*25c0*/  IMAD.MOV.U32 R0, RZ, RZ, R18 ;  /* 0x000000ffff007224 */ /* 0x000fce00078e0012 */
.L_x_64:
[----:B------:R0:W2:Y:S02]  /*25d0*/  LDL.U8 R3, [R4] ;  /* 0x0000000004037983 */ /* 0x0000a40000100000 */
[----:B0-----:R-:W-:Y:S01]  /*25e0*/  VIADD R4, R4, 0x1 ;  /* 0x0000000104047836 */ /* 0x001fe20000000000 */
[----:B--2---:R-:W-:Y:S02]  /*25f0*/  ISETP.NE.AND P0, PT, R3, RZ, PT ;  /* 0x000000ff0300720c */ /* 0x004fe40003f05270 */
[----:B------:R-:W-:Y:S01]  /*2600*/  MOV R3, R0 ;  /* 0x0000000000037202 */ /* 0x000fe20000000f00 */
[----:B------:R-:W-:-:S10]  /*2610*/  VIADD R0, R0, 0x1 ;  /* 0x0000000100007836 */ /* 0x000fd40000000000 */
[----:B------:R-:W-:Y:S05]  /*2620*/  @P0 BRA `(.L_x_64) ;  /* 0xfffffffc00e80947 */ /* 0x000fea000383ffff */
[----:B------:R-:W-:Y:S05]  /*2630*/  BSYNC.RECONVERGENT B0 ;  /* 0x0000000000007941 */ /* 0x000fea0003800200 */
.L_x_63:
[----:B------:R-:W-:Y:S01]  /*2640*/  HFMA2 R0, -RZ, RZ, 0, 0 ;  /* 0x00000000ff007431 */ /* 0x000fe200000001ff */
[----:B------:R-:W-:Y:S06]  /*2650*/  BSSY.RECONVERGENT B0, `(.L_x_65) ;  /* 0x0000008000007945 */ /* 0x000fec0003800200 */
.L_x_66:
        /* <DEDUP_REMOVED lines=8> */
.L_x_65:
        /* <DEDUP_REMOVED lines=24> */
.L_x_67:
[----:B------:R-:W-:Y:S01]  /*2860*/  BSSY.RECONVERGENT B0, `(.L_x_68) ;  /* 0x0000009000007945 */ /* 0x000fe20003800200 */
[----:B------:R-:W-:Y:S02]  /*2870*/  IMAD.MOV.U32 R4, RZ, RZ, R16 ;  /* 0x000000ffff047224 */ /* 0x000fe400078e0010 */
[----:B------:R-:W-:-:S07]  /*2880*/  IMAD.MOV.U32 R0, RZ, RZ, R18 ;  /* 0x000000ffff007224 */ /* 0x000fce00078e0012 */
.L_x_69:
[----:B------:R0:W2:Y:S02]  /*2890*/  LDL.U8 R3, [R4] ;  /* 0x0000000004037983 */ /* 0x0000a40000100000 */
[----:B0-----:R-:W-:Y:S01]  /*28a0*/  VIADD R4, R4, 0x1 ;  /* 0x0000000104047836 */ /* 0x001fe20000000000 */
[----:B--2---:R-:W-:Y:S02]  /*28b0*/  ISETP.NE.AND P0, PT, R3, RZ, PT ;  /* 0x000000ff0300720c */ /* 0x004fe40003f05270 */
[----:B------:R-:W-:Y:S01]  /*28c0*/  MOV R3, R0 ;  /* 0x0000000000037202 */ /* 0x000fe20000000f00 */
[----:B------:R-:W-:-:S10]  /*28d0*/  VIADD R0, R0, 0x1 ;  /* 0x0000000100007836 */ /* 0x000fd40000000000 */
[----:B------:R-:W-:Y:S05]  /*28e0*/  @P0 BRA `(.L_x_69) ;  /* 0xfffffffc00e80947 */ /* 0x000fea000383ffff */
[----:B------:R-:W-:Y:S05]  /*28f0*/  BSYNC.RECONVERGENT B0 ;  /* 0x0000000000007941 */ /* 0x000fea0003800200 */
.L_x_68:
[----:B------:R-:W-:Y:S01]  /*2900*/  HFMA2 R0, -RZ, RZ, 0, 0 ;  /* 0x00000000ff007431 */ /* 0x000fe200000001ff */
[----:B------:R-:W-:Y:S06]  /*2910*/  BSSY.RECONVERGENT B0, `(.L_x_70) ;  /* 0x0000008000007945 */ /* 0x000fec0003800200 */
.L_x_71:
        /* <DEDUP_REMOVED lines=8> */
.L_x_70:
        /* <DEDUP_REMOVED lines=24> */
.L_x_72:
[----:B------:R-:W-:Y:S01]  /*2b20*/  BSSY.RECONVERGENT B0, `(.L_x_73) ;  /* 0x0000009000007945 */ /* 0x000fe20003800200 */
[----:B------:R-:W-:Y:S02]  /*2b30*/  IMAD.MOV.U32 R4, RZ, RZ, R16 ;  /* 0x000000ffff047224 */ /* 0x000fe400078e0010 */
[----:B------:R-:W-:-:S07]  /*2b40*/  IMAD.MOV.U32 R0, RZ, RZ, R18 ;  /* 0x000000ffff007224 */ /* 0x000fce00078e0012 */
.L_x_74:
[----:B------:R0:W2:Y:S02]  /*2b50*/  LDL.U8 R3, [R4] ;  /* 0x0000000004037983 */ /* 0x0000a40000100000 */
[----:B0-----:R-:W-:Y:S01]  /*2b60*/  VIADD R4, R4, 0x1 ;  /* 0x0000000104047836 */ /* 0x001fe20000000000 */
[----:B--2---:R-:W-:Y:S02]  /*2b70*/  ISETP.NE.AND P0, PT, R3, RZ, PT ;  /* 0x000000ff0300720c */ /* 0x004fe40003f05270 */
[----:B------:R-:W-:Y:S01]  /*2b80*/  MOV R3, R0 ;  /* 0x0000000000037202 */ /* 0x000fe20000000f00 */
[----:B------:R-:W-:-:S10]  /*2b90*/  VIADD R0, R0, 0x1 ;  /* 0x0000000100007836 */ /* 0x000fd40000000000 */
[----:B------:R-:W-:Y:S05]  /*2ba0*/  @P0 BRA `(.L_x_74) ;  /* 0xfffffffc00e80947 */ /* 0x000fea000383ffff */
[----:B------:R-:W-:Y:S05]  /*2bb0*/  BSYNC.RECONVERGENT B0 ;  /* 0x0000000000007941 */ /* 0x000fea0003800200 */
.L_x_73:
[----:B------:R-:W-:Y:S01]  /*2bc0*/  HFMA2 R0, -RZ, RZ, 0, 0 ;  /* 0x00000000ff007431 */ /* 0x000fe200000001ff */
[----:B------:R-:W-:Y:S06]  /*2bd0*/  BSSY.RECONVERGENT B0, `(.L_x_75) ;  /* 0x0000008000007945 */ /* 0x000fec0003800200 */
.L_x_76:
        /* <DEDUP_REMOVED lines=8> */
.L_x_75:
        /* <DEDUP_REMOVED lines=24> */
.L_x_77:
[----:B------:R-:W-:Y:S01]  /*2de0*/  BSSY.RECONVERGENT B0, `(.L_x_78) ;  /* 0x0000009000007945 */ /* 0x000fe20003800200 */
[----:B------:R-:W-:Y:S02]  /*2df0*/  IMAD.MOV.U32 R4, RZ, RZ, R16 ;  /* 0x000000ffff047224 */ /* 0x000fe400078e0010 */
[----:B------:R-:W-:-:S07]  /*2e00*/  IMAD.MOV.U32 R0, RZ, RZ, R18 ;  /* 0x000000ffff007224 */ /* 0x000fce00078e0012 */
.L_x_79:
[----:B------:R0:W2:Y:S02]  /*2e10*/  LDL.U8 R3, [R4] ;  /* 0x0000000004037983 */ /* 0x0000a40000100000 */
[----:B0-----:R-:W-:Y:S01]  /*2e20*/  VIADD R4, R4, 0x1 ;  /* 0x0000000104047836 */ /* 0x001fe20000000000 */
[----:B--2---:R-:W-:Y:S02]  /*2e30*/  ISETP.NE.AND P0, PT, R3, RZ, PT ;  /* 0x000000ff0300720c */ /* 0x004fe40003f05270 */
[----:B------:R-:W-:Y:S01]  /*2e40*/  MOV R3, R0 ;  /* 0x0000000000037202 */ /* 0x000fe20000000f00 */
[----:B------:R-:W-:-:S10]  /*2e50*/  VIADD R0, R0, 0x1 ;  /* 0x0000000100007836 */ /* 0x000fd40000000000 */
[----:B------:R-:W-:Y:S05]  /*2e60*/  @P0 BRA `(.L_x_79) ;  /* 0xfffffffc00e80947 */ /* 0x000fea000383ffff */
[----:B------:R-:W-:Y:S05]  /*2e70*/  BSYNC.RECONVERGENT B0 ;  /* 0x0000000000007941 */ /* 0x000fea0003800200 */
.L_x_78:
[----:B------:R-:W-:Y:S01]  /*2e80*/  HFMA2 R0, -RZ, RZ, 0, 0 ;  /* 0x00000000ff007431 */ /* 0x000fe200000001ff */
[----:B------:R-:W-:Y:S06]  /*2e90*/  BSSY.RECONVERGENT B0, `(.L_x_80) ;  /* 0x0000008000007945 */ /* 0x000fec0003800200 */
.L_x_81:
        /* <DEDUP_REMOVED lines=8> */
.L_x_80:
        /* <DEDUP_REMOVED lines=24> */
.L_x_82:
[----:B------:R-:W-:Y:S01]  /*30a0*/  BSSY.RECONVERGENT B0, `(.L_x_83) ;  /* 0x0000009000007945 */ /* 0x000fe20003800200 */
[----:B------:R-:W-:Y:S02]  /*30b0*/  IMAD.MOV.U32 R4, RZ, RZ, R16 ;  /* 0x000000ffff047224 */ /* 0x000fe400078e0010 */
[----:B------:R-:W-:-:S07]  /*30c0*/  IMAD.MOV.U32 R0, RZ, RZ, R18 ;  /* 0x000000ffff007224 */ /* 0x000fce00078e0012 */
.L_x_84:
[----:B------:R0:W2:Y:S02]  /*30d0*/  LDL.U8 R3, [R4] ;  /* 0x0000000004037983 */ /* 0x0000a40000100000 */
[----:B0-----:R-:W-:Y:S01]  /*30e0*/  VIADD R4, R4, 0x1 ;  /* 0x0000000104047836 */ /* 0x001fe20000000000 */
[----:B--2---:R-:W-:Y:S02]  /*30f0*/  ISETP.NE.AND P0, PT, R3, RZ, PT ;  /* 0x000000ff0300720c */ /* 0x004fe40003f05270 */
[----:B------:R-:W-:Y:S01]  /*3100*/  MOV R3, R0 ;  /* 0x0000000000037202 */ /* 0x000fe20000000f00 */
[----:B------:R-:W-:-:S10]  /*3110*/  VIADD R0, R0, 0x1 ;  /* 0x0000000100007836 */ /* 0x000fd40000000000 */
[----:B------:R-:W-:Y:S05]  /*3120*/  @P0 BRA `(.L_x_84) ;  /* 0xfffffffc00e80947 */ /* 0x000fea000383ffff */
[----:B------:R-:W-:Y:S05]  /*3130*/  BSYNC.RECONVERGENT B0 ;  /* 0x0000000000007941 */ /* 0x000fea0003800200 */
.L_x_83:
[----:B------:R-:W-:Y:S01]  /*3140*/  HFMA2 R0, -RZ, RZ, 0, 0 ;  /* 0x00000000ff007431 */ /* 0x000fe200000001ff */
[----:B------:R-:W-:Y:S06]  /*3150*/  BSSY.RECONVERGENT B0, `(.L_x_85) ;  /* 0x0000008000007945 */ /* 0x000fec0003800200 */
.L_x_86:
        /* <DEDUP_REMOVED lines=8> */
.L_x_85:
        /* <DEDUP_REMOVED lines=24> */
.L_x_87:
[----:B------:R-:W-:Y:S01]  /*3360*/  BSSY.RECONVERGENT B0, `(.L_x_88) ;  /* 0x0000009000007945 */ /* 0x000fe20003800200 */
[----:B------:R-:W-:Y:S02]  /*3370*/  IMAD.MOV.U32 R4, RZ, RZ, R16 ;  /* 0x000000ffff047224 */ /* 0x000fe400078e0010 */
[----:B------:R-:W-:-:S07]  /*3380*/  IMAD.MOV.U32 R0, RZ, RZ, R18 ;  /* 0x000000ffff007224 */ /* 0x000fce00078e0012 */
.L_x_89:
[----:B------:R0:W2:Y:S02]  /*3390*/  LDL.U8 R3, [R4] ;  /* 0x0000000004037983 */ /* 0x0000a40000100000 */
[----:B0-----:R-:W-:Y:S01]  /*33a0*/  VIADD R4, R4, 0x1 ;  /* 0x0000000104047836 */ /* 0x001fe20000000000 */
[----:B--2---:R-:W-:Y:S02]  /*33b0*/  ISETP.NE.AND P0, PT, R3, RZ, PT ;  /* 0x000000ff0300720c */ /* 0x004fe40003f05270 */
[----:B------:R-:W-:Y:S01]  /*33c0*/  MOV R3, R0 ;  /* 0x0000000000037202 */ /* 0x000fe20000000f00 */
[----:B------:R-:W-:-:S10]  /*33d0*/  VIADD R0, R0, 0x1 ;  /* 0x0000000100007836 */ /* 0x000fd40000000000 */
[----:B------:R-:W-:Y:S05]  /*33e0*/  @P0 BRA `(.L_x_89) ;  /* 0xfffffffc00e80947 */ /* 0x000fea000383ffff */
[----:B------:R-:W-:Y:S05]  /*33f0*/  BSYNC.RECONVERGENT B0 ;  /* 0x0000000000007941 */ /* 0x000fea0003800200 */
.L_x_88:
[----:B------:R-:W-:Y:S01]  /*3400*/  HFMA2 R0, -RZ, RZ, 0, 0 ;  /* 0x00000000ff007431 */ /* 0x000fe200000001ff */
[----:B------:R-:W-:Y:S06]  /*3410*/  BSSY.RECONVERGENT B0, `(.L_x_90) ;  /* 0x0000008000007945 */ /* 0x000fec0003800200 */
.L_x_91:
        /* <DEDUP_REMOVED lines=8> */
.L_x_90:
        /* <DEDUP_REMOVED lines=24> */
.L_x_92:
[----:B------:R-:W-:Y:S01]  /*3620*/  BSSY.RECONVERGENT B0, `(.L_x_93) ;  /* 0x0000009000007945 */ /* 0x000fe20003800200 */
[----:B------:R-:W-:Y:S02]  /*3630*/  IMAD.MOV.U32 R4, RZ, RZ, R16 ;  /* 0x000000ffff047224 */ /* 0x000fe400078e0010 */
[----:B------:R-:W-:-:S07]  /*3640*/  IMAD.MOV.U32 R0, RZ, RZ, R18 ;  /* 0x000000ffff007224 */ /* 0x000fce00078e0012 */
.L_x_94:
[----:B------:R0:W2:Y:S02]  /*3650*/  LDL.U8 R3, [R4] ;  /* 0x0000000004037983 */ /* 0x0000a40000100000 */
[----:B0-----:R-:W-:Y:S01]  /*3660*/  VIADD R4, R4, 0x1 ;  /* 0x0000000104047836 */ /* 0x001fe20000000000 */
[----:B--2---:R-:W-:Y:S02]  /*3670*/  ISETP.NE.AND P0, PT, R3, RZ, PT ;  /* 0x000000ff0300720c */ /* 0x004fe40003f05270 */
[----:B------:R-:W-:Y:S01]  /*3680*/  MOV R3, R0 ;  /* 0x0000000000037202 */ /* 0x000fe20000000f00 */
[----:B------:R-:W-:-:S10]  /*3690*/  VIADD R0, R0, 0x1 ;  /* 0x0000000100007836 */ /* 0x000fd40000000000 */
[----:B------:R-:W-:Y:S05]  /*36a0*/  @P0 BRA `(.L_x_94) ;  /* 0xfffffffc00e80947 */ /* 0x000fea000383ffff */
[----:B------:R-:W-:Y:S05]  /*36b0*/  BSYNC.RECONVERGENT B0 ;  /* 0x0000000000007941 */ /* 0x000fea0003800200 */
.L_x_93:
[----:B------:R-:W-:Y:S01]  /*36c0*/  HFMA2 R0, -RZ, RZ, 0, 0 ;  /* 0x00000000ff007431 */ /* 0x000fe200000001ff */
[----:B------:R-:W-:Y:S06]  /*36d0*/  BSSY.RECONVERGENT B0, `(.L_x_95) ;  /* 0x0000008000007945 */ /* 0x000fec0003800200 */
.L_x_96:
        /* <DEDUP_REMOVED lines=8> */
.L_x_95:
        /* <DEDUP_REMOVED lines=24> */
.L_x_97:
[----:B------:R-:W-:Y:S01]  /*38e0*/  BSSY.RECONVERGENT B0, `(.L_x_98) ;  /* 0x0000009000007945 */ /* 0x000fe20003800200 */
[----:B------:R-:W-:Y:S02]  /*38f0*/  IMAD.MOV.U32 R4, RZ, RZ, R16 ;  /* 0x000000ffff047224 */ /* 0x000fe400078e0010 */
[----:B------:R-:W-:-:S07]  /*3900*/  IMAD.MOV.U32 R0, RZ, RZ, R18 ;  /* 0x000000ffff007224 */ /* 0x000fce00078e0012 */
.L_x_99:
[----:B------:R0:W2:Y:S02]  /*3910*/  LDL.U8 R3, [R4] ;  /* 0x0000000004037983 */ /* 0x0000a40000100000 */
[----:B0-----:R-:W-:Y:S01]  /*3920*/  VIADD R4, R4, 0x1 ;  /* 0x0000000104047836 */ /* 0x001fe20000000000 */
[----:B--2---:R-:W-:Y:S02]  /*3930*/  ISETP.NE.AND P0, PT, R3, RZ, PT ;  /* 0x000000ff0300720c */ /* 0x004fe40003f05270 */
[----:B------:R-:W-:Y:S01]  /*3940*/  MOV R3, R0 ;  /* 0x0000000000037202 */ /* 0x000fe20000000f00 */
[----:B------:R-:W-:-:S10]  /*3950*/  VIADD R0, R0, 0x1 ;  /* 0x0000000100007836 */ /* 0x000fd40000000000 */
[----:B------:R-:W-:Y:S05]  /*3960*/  @P0 BRA `(.L_x_99) ;  /* 0xfffffffc00e80947 */ /* 0x000fea000383ffff */
[----:B------:R-:W-:Y:S05]  /*3970*/  BSYNC.RECONVERGENT B0 ;  /* 0x0000000000007941 */ /* 0x000fea0003800200 */
.L_x_98:
[----:B------:R-:W-:Y:S01]  /*3980*/  HFMA2 R0, -RZ, RZ, 0, 0 ;  /* 0x00000000ff007431 */ /* 0x000fe200000001ff */
[----:B------:R-:W-:Y:S06]  /*3990*/  BSSY.RECONVERGENT B0, `(.L_x_100) ;  /* 0x0000008000007945 */ /* 0x000fec0003800200 */
.L_x_101:
        /* <DEDUP_REMOVED lines=8> */
.L_x_100:
        /* <DEDUP_REMOVED lines=24> */
.L_x_102:
[----:B------:R-:W-:Y:S01]  /*3ba0*/  BSSY.RECONVERGENT B0, `(.L_x_103) ;  /* 0x0000009000007945 */ /* 0x000fe20003800200 */
[----:B------:R-:W-:Y:S02]  /*3bb0*/  IMAD.MOV.U32 R4, RZ, RZ, R16 ;  /* 0x000000ffff047224 */ /* 0x000fe400078e0010 */
[----:B------:R-:W-:-:S07]  /*3bc0*/  IMAD.MOV.U32 R0, RZ, RZ, R18 ;  /* 0x000000ffff007224 */ /* 0x000fce00078e0012 */
.L_x_104:
[----:B------:R0:W2:Y:S02]  /*3bd0*/  LDL.U8 R3, [R4] ;  /* 0x0000000004037983 */ /* 0x0000a40000100000 */
[----:B0-----:R-:W-:Y:S01]  /*3be0*/  VIADD R4, R4, 0x1 ;  /* 0x0000000104047836 */ /* 0x001fe20000000000 */
[----:B--2---:R-:W-:Y:S02]  /*3bf0*/  ISETP.NE.AND P0, PT, R3, RZ, PT ;  /* 0x000000ff0300720c */ /* 0x004fe40003f05270 */
[----:B------:R-:W-:Y:S01]  /*3c00*/  MOV R3, R0 ;  /* 0x0000000000037202 */ /* 0x000fe20000000f00 */
[----:B------:R-:W-:-:S10]  /*3c10*/  VIADD R0, R0, 0x1 ;  /* 0x0000000100007836 */ /* 0x000fd40000000000 */
[----:B------:R-:W-:Y:S05]  /*3c20*/  @P0 BRA `(.L_x_104) ;  /* 0xfffffffc00e80947 */ /* 0x000fea000383ffff */
[----:B------:R-:W-:Y:S05]  /*3c30*/  BSYNC.RECONVERGENT B0 ;  /* 0x0000000000007941 */ /* 0x000fea0003800200 */
.L_x_103:
[----:B------:R-:W-:Y:S01]  /*3c40*/  HFMA2 R0, -RZ, RZ, 0, 0 ;  /* 0x00000000ff007431 */ /* 0x000fe200000001ff */
[----:B------:R-:W-:Y:S06]  /*3c50*/  BSSY.RECONVERGENT B0, `(.L_x_105) ;  /* 0x0000008000007945 */ /* 0x000fec0003800200 */
.L_x_106:
        /* <DEDUP_REMOVED lines=8> */
.L_x_105:
        /* <DEDUP_REMOVED lines=24> */
.L_x_107:
[----:B------:R-:W-:Y:S01]  /*3e60*/  BSSY.RECONVERGENT B0, `(.L_x_108) ;  /* 0x0000009000007945 */ /* 0x000fe20003800200 */
[----:B------:R-:W-:Y:S02]  /*3e70*/  IMAD.MOV.U32 R4, RZ, RZ, R16 ;  /* 0x000000ffff047224 */ /* 0x000fe400078e0010 */
[----:B------:R-:W-:-:S07]  /*3e80*/  IMAD.MOV.U32 R0, RZ, RZ, R18 ;  /* 0x000000ffff007224 */ /* 0x000fce00078e0012 */
.L_x_109:
[----:B------:R0:W2:Y:S02]  /*3e90*/  LDL.U8 R3, [R4] ;  /* 0x0000000004037983 */ /* 0x0000a40000100000 */
[----:B0-----:R-:W-:Y:S01]  /*3ea0*/  VIADD R4, R4, 0x1 ;  /* 0x0000000104047836 */ /* 0x001fe20000000000 */
[----:B--2---:R-:W-:Y:S02]  /*3eb0*/  ISETP.NE.AND P0, PT, R3, RZ, PT ;  /* 0x000000ff0300720c */ /* 0x004fe40003f05270 */
[----:B------:R-:W-:Y:S01]  /*3ec0*/  MOV R3, R0 ;  /* 0x0000000000037202 */ /* 0x000fe20000000f00 */
[----:B------:R-:W-:-:S10]  /*3ed0*/  VIADD R0, R0, 0x1 ;  /* 0x0000000100007836 */ /* 0x000fd40000000000 */
[----:B------:R-:W-:Y:S05]  /*3ee0*/  @P0 BRA `(.L_x_109) ;  /* 0xfffffffc00e80947 */ /* 0x000fea000383ffff */
[----:B------:R-:W-:Y:S05]  /*3ef0*/  BSYNC.RECONVERGENT B0 ;  /* 0x0000000000007941 */ /* 0x000fea0003800200 */
.L_x_108:
[----:B------:R-:W-:Y:S01]  /*3f00*/  HFMA2 R0, -RZ, RZ, 0, 0 ;  /* 0x00000000ff007431 */ /* 0x000fe200000001ff */
[----:B------:R-:W-:Y:S06]  /*3f10*/  BSSY.RECONVERGENT B0, `(.L_x_110) ;  /* 0x0000008000007945 */ /* 0x000fec0003800200 */
.L_x_111:
        /* <DEDUP_REMOVED lines=8> */
.L_x_110:
        /* <DEDUP_REMOVED lines=24> */
.L_x_112:
[----:B------:R-:W-:Y:S01]  /*4120*/  BSSY.RECONVERGENT B0, `(.L_x_113) ;  /* 0x0000009000007945 */ /* 0x000fe20003800200 */
[----:B------:R-:W-:Y:S02]  /*4130*/  IMAD.MOV.U32 R4, RZ, RZ, R16 ;  /* 0x000000ffff047224 */ /* 0x000fe400078e0010 */
[----:B------:R-:W-:-:S07]  /*4140*/  IMAD.MOV.U32 R0, RZ, RZ, R18 ;  /* 0x000000ffff007224 */ /* 0x000fce00078e0012 */
.L_x_114:
[----:B------:R0:W2:Y:S02]  /*4150*/  LDL.U8 R3, [R4] ;  /* 0x0000000004037983 */ /* 0x0000a40000100000 */
[----:B0-----:R-:W-:Y:S01]  /*4160*/  VIADD R4, R4, 0x1 ;  /* 0x0000000104047836 */ /* 0x001fe20000000000 */
[----:B--2---:R-:W-:Y:S02]  /*4170*/  ISETP.NE.AND P0, PT, R3, RZ, PT ;  /* 0x000000ff0300720c */ /* 0x004fe40003f05270 */
[----:B------:R-:W-:Y:S01]  /*4180*/  MOV R3, R0 ;  /* 0x0000000000037202 */ /* 0x000fe20000000f00 */
[----:B------:R-:W-:-:S10]  /*4190*/  VIADD R0, R0, 0x1 ;  /* 0x0000000100007836 */ /* 0x000fd40000000000 */
[----:B------:R-:W-:Y:S05]  /*41a0*/  @P0 BRA `(.L_x_114) ;  /* 0xfffffffc00e80947 */ /* 0x000fea000383ffff */
[----:B------:R-:W-:Y:S05]  /*41b0*/  BSYNC.RECONVERGENT B0 ;  /* 0x0000000000007941 */ /* 0x000fea0003800200 */
.L_x_113:
[----:B------:R-:W-:Y:S01]  /*41c0*/  HFMA2 R0, -RZ, RZ, 0, 0 ;  /* 0x00000000ff007431 */ /* 0x000fe200000001ff */
[----:B------:R-:W-:Y:S06]  /*41d0*/  BSSY.RECONVERGENT B0, `(.L_x_115) ;  /* 0x0000008000007945 */ /* 0x000fec0003800200 */
.L_x_116:
        /* <DEDUP_REMOVED lines=8> */
.L_x_115:
        /* <DEDUP_REMOVED lines=24> */
.L_x_117:
[----:B------:R-:W-:Y:S01]  /*43e0*/  BSSY.RECONVERGENT B0, `(.L_x_118) ;  /* 0x0000009000007945 */ /* 0x000fe20003800200 */
[----:B------:R-:W-:Y:S02]  /*43f0*/  IMAD.MOV.U32 R4, RZ, RZ, R16 ;  /* 0x000000ffff047224 */ /* 0x000fe400078e0010 */
[----:B------:R-:W-:-:S07]  /*4400*/  IMAD.MOV.U32 R0, RZ, RZ, R18 ;  /* 0x000000ffff007224 */ /* 0x000fce00078e0012 */
.L_x_119:
[----:B------:R0:W2:Y:S02]  /*4410*/  LDL.U8 R3, [R4] ;  /* 0x0000000004037983 */ /* 0x0000a40000100000 */
[----:B0-----:R-:W-:Y:S01]  /*4420*/  VIADD R4, R4, 0x1 ;  /* 0x0000000104047836 */ /* 0x001fe20000000000 */
[----:B--2---:R-:W-:Y:S02]  /*4430*/  ISETP.NE.AND P0, PT, R3, RZ, PT ;  /* 0x000000ff0300720c */ /* 0x004fe40003f05270 */
[----:B------:R-:W-:Y:S01]  /*4440*/  MOV R3, R0 ;  /* 0x0000000000037202 */ /* 0x000fe20000000f00 */
[----:B------:R-:W-:-:S10]  /*4450*/  VIADD R0, R0, 0x1 ;  /* 0x0000000100007836 */ /* 0x000fd40000000000 */
[----:B------:R-:W-:Y:S05]  /*4460*/  @P0 BRA `(.L_x_119) ;  /* 0xfffffffc00e80947 */ /* 0x000fea000383ffff */
[----:B------:R-:W-:Y:S05]  /*4470*/  BSYNC.RECONVERGENT B0 ;  /* 0x0000000000007941 */ /* 0x000fea0003800200 */
.L_x_118:
[----:B------:R-:W-:Y:S01]  /*4480*/  HFMA2 R0, -RZ, RZ, 0, 0 ;  /* 0x00000000ff007431 */ /* 0x000fe200000001ff */
[----:B------:R-:W-:Y:S06]  /*4490*/  BSSY.RECONVERGENT B0, `(.L_x_120) ;  /* 0x0000008000007945 */ /* 0x000fec0003800200 */
.L_x_121:
        /* <DEDUP_REMOVED lines=8> */
.L_x_120:
        /* <DEDUP_REMOVED lines=24> */
.L_x_122:
[----:B------:R-:W-:Y:S01]  /*46a0*/  BSSY.RECONVERGENT B0, `(.L_x_123) ;  /* 0x0000009000007945 */ /* 0x000fe20003800200 */
[----:B------:R-:W-:Y:S02]  /*46b0*/  IMAD.MOV.U32 R4, RZ, RZ, R16 ;  /* 0x000000ffff047224 */ /* 0x000fe400078e0010 */
[----:B------:R-:W-:-:S07]  /*46c0*/  IMAD.MOV.U32 R0, RZ, RZ, R18 ;  /* 0x000000ffff007224 */ /* 0x000fce00078e0012 */
.L_x_124:
[----:B------:R0:W2:Y:S02]  /*46d0*/  LDL.U8 R3, [R4] ;  /* 0x0000000004037983 */ /* 0x0000a40000100000 */
[----:B0-----:R-:W-:Y:S01]  /*46e0*/  VIADD R4, R4, 0x1 ;  /* 0x0000000104047836 */ /* 0x001fe20000000000 */
[----:B--2---:R-:W-:Y:S02]  /*46f0*/  ISETP.NE.AND P0, PT, R3, RZ, PT ;  /* 0x000000ff0300720c */ /* 0x004fe40003f05270 */
[----:B------:R-:W-:Y:S01]  /*4700*/  MOV R3, R0 ;  /* 0x0000000000037202 */ /* 0x000fe20000000f00 */
[----:B------:R-:W-:-:S10]  /*4710*/  VIADD R0, R0, 0x1 ;  /* 0x0000000100007836 */ /* 0x000fd40000000000 */
[----:B------:R-:W-:Y:S05]  /*4720*/  @P0 BRA `(.L_x_124) ;  /* 0xfffffffc00e80947 */ /* 0x000fea000383ffff */
[----:B------:R-:W-:Y:S05]  /*4730*/  BSYNC.RECONVERGENT B0 ;  /* 0x0000000000007941 */ /* 0x000fea0003800200 */
.L_x_123:
[----:B------:R-:W-:Y:S01]  /*4740*/  HFMA2 R0, -RZ, RZ, 0, 0 ;  /* 0x00000000ff007431 */ /* 0x000fe200000001ff */
[----:B------:R-:W-:Y:S06]  /*4750*/  BSSY.RECONVERGENT B0, `(.L_x_125) ;  /* 0x0000008000007945 */ /* 0x000fec0003800200 */
.L_x_126:
        /* <DEDUP_REMOVED lines=8> */
.L_x_125:
        /* <DEDUP_REMOVED lines=24> */
.L_x_127:
[----:B------:R-:W-:Y:S01]  /*4960*/  BSSY.RECONVERGENT B0, `(.L_x_128) ;  /* 0x0000009000007945 */ /* 0x000fe20003800200 */
[----:B------:R-:W-:Y:S02]  /*4970*/  IMAD.MOV.U32 R4, RZ, RZ, R16 ;  /* 0x000000ffff047224 */ /* 0x000fe400078e0010 */
[----:B------:R-:W-:-:S07]  /*4980*/  IMAD.MOV.U32 R0, RZ, RZ, R18 ;  /* 0x000000ffff007224 */ /* 0x000fce00078e0012 */
.L_x_129:
[----:B------:R0:W2:Y:S02]  /*4990*/  LDL.U8 R3, [R4] ;  /* 0x0000000004037983 */ /* 0x0000a40000100000 */
[----:B0-----:R-:W-:Y:S01]  /*49a0*/  VIADD R4, R4, 0x1 ;  /* 0x0000000104047836 */ /* 0x001fe20000000000 */
[----:B--2---:R-:W-:Y:S02]  /*49b0*/  ISETP.NE.AND P0, PT, R3, RZ, PT ;  /* 0x000000ff0300720c */ /* 0x004fe40003f05270 */
[----:B------:R-:W-:Y:S01]  /*49c0*/  MOV R3, R0 ;  /* 0x0000000000037202 */ /* 0x000fe20000000f00 */
[----:B------:R-:W-:-:S10]  /*49d0*/  VIADD R0, R0, 0x1 ;  /* 0x0000000100007836 */ /* 0x000fd40000000000 */
[----:B------:R-:W-:Y:S05]  /*49e0*/  @P0 BRA `(.L_x_129) ;  /* 0xfffffffc00e80947 */ /* 0x000fea000383ffff */
[----:B------:R-:W-:Y:S05]  /*49f0*/  BSYNC.RECONVERGENT B0 ;  /* 0x0000000000007941 */ /* 0x000fea0003800200 */
.L_x_128:
[----:B------:R-:W-:Y:S01]  /*4a00*/  HFMA2 R0, -RZ, RZ, 0, 0 ;  /* 0x00000000ff007431 */ /* 0x000fe200000001ff */
[----:B------:R-:W-:Y:S06]  /*4a10*/  BSSY.RECONVERGENT B0, `(.L_x_130) ;  /* 0x0000008000007945 */ /* 0x000fec0003800200 */
.L_x_131:
        /* <DEDUP_REMOVED lines=8> */
.L_x_130:
        /* <DEDUP_REMOVED lines=24> */
.L_x_132:
[----:B------:R-:W-:Y:S05]  /*4c20*/  BRA `(.L_x_1) ;  /* 0x0000000000a87947 */ /* 0x000fea0003800000 */
.L_x_2:
[----:B------:R-:W-:Y:S01]  /*4c30*/  R2UR UR4, R28 ;  /* 0x000000001c0472ca */ /* 0x000fe200000e0000 */
[----:B------:R-:W2:Y:S01]  /*4c40*/  LDL.U8 R3, [R16] ;  /* 0x0000000010037983 */ /* 0x000ea20000100000 */
[----:B------:R-:W-:-:S13]  /*4c50*/  R2UR UR5, R29 ;  /* 0x000000001d0572ca */ /* 0x000fda00000e0000 */
[----:B------:R-:W2:Y:S02]  /*4c60*/  LDG.E.U8 R0, desc[UR4][R24.64] ;  /* 0x0000000418007981 */ /* 0x000ea4000c1e1100 */
[----:B--2---:R-:W-:-:S13]  /*4c70*/  ISETP.NE.AND P0, PT, R3, R0, PT ;  /* 0x000000000300720c */ /* 0x004fda0003f05270 */
[----:B------:R-:W-:Y:S05]  /*4c80*/  @P0 BRA `(.L_x_1) ;  /* 0x0000000000900947 */ /* 0x000fea0003800000 */
[----:B------:R-:W-:Y:S01]  /*4c90*/  ISETP.NE.AND P0, PT, R3, RZ, PT ;  /* 0x000000ff0300720c */ /* 0x000fe20003f05270 */
[----:B------:R-:W-:-:S12]  /*4ca0*/  BSSY.RELIABLE B0, `(.L_x_133) ;  /* 0x0000010000007945 */ /* 0x000fd80003800100 */
[----:B------:R-:W-:Y:S05]  /*4cb0*/  @!P0 BRA `(.L_x_134) ;  /* 0x0000000000388947 */ /* 0x000fea0003800000 */
[----:B------:R-:W-:-:S07]  /*4cc0*/  IMAD.MOV.U32 R5, RZ, RZ, RZ ;  /* 0x000000ffff057224 */ /* 0x000fce00078e00ff */
.L_x_135:
[----:B------:R-:W-:Y:S01]  /*4cd0*/  R2UR UR4, R28 ;  /* 0x000000001c0472ca */ /* 0x000fe200000e0000 */
[----:B------:R-:W-:Y:S01]  /*4ce0*/  IMAD.IADD R0, R5, 0x1, R16 ;  /* 0x0000000105007824 */ /* 0x000fe200078e0210 */
[----:B------:R-:W-:Y:S02]  /*4cf0*/  R2UR UR5, R29 ;  /* 0x000000001d0572ca */ /* 0x000fe400000e0000 */
[----:B------:R-:W-:Y:S02]  /*4d00*/  IADD3 R2, P0, PT, R5, R24, RZ ;  /* 0x0000001805027210 */ /* 0x000fe40007f1e0ff */
[----:B------:R-:W2:Y:S02]  /*4d10*/  LDL.U8 R7, [R0+0x1] ;  /* 0x0000010000077983 */ /* 0x000ea40000100000 */
[----:B------:R-:W-:-:S07]  /*4d20*/  IADD3.X R3, PT, PT, RZ, R25, RZ, P0, !PT ;  /* 0x00000019ff037210 */ /* 0x000fce00007fe4ff */
[----:B------:R-:W2:Y:S02]  /*4d30*/  LDG.E.U8 R2, desc[UR4][R2.64+0x1] ;  /* 0x0000010402027981 */ /* 0x000ea4000c1e1100 */
[----:B--2---:R-:W-:-:S13]  /*4d40*/  ISETP.NE.AND P0, PT, R7, R2, PT ;  /* 0x000000020700720c */ /* 0x004fda0003f05270 */
[----:B------:R-:W-:Y:S05]  /*4d50*/  @P0 BREAK.RELIABLE B0 ;  /* 0x0000000000000942 */ /* 0x000fea0003800100 */
[----:B------:R-:W-:Y:S05]  /*4d60*/  @P0 BRA `(.L_x_1) ;  /* 0x0000000000580947 */ /* 0x000fea0003800000 */
[----:B------:R-:W-:Y:S01]  /*4d70*/  ISETP.NE.AND P0, PT, R7, RZ, PT ;  /* 0x000000ff0700720c */ /* 0x000fe20003f05270 */
[----:B------:R-:W-:-:S12]  /*4d80*/  VIADD R5, R5, 0x1 ;  /* 0x0000000105057836 */ /* 0x000fd80000000000 */
[----:B------:R-:W-:Y:S05]  /*4d90*/  @P0 BRA `(.L_x_135) ;  /* 0xfffffffc00cc0947 */ /* 0x000fea000383ffff */
.L_x_134:
[----:B------:R-:W-:Y:S05]  /*4da0*/  BSYNC.RELIABLE B0 ;  /* 0x0000000000007941 */ /* 0x000fea0003800100 */
.L_x_133:
[----:B------:R-:W0:Y:S01]  /*4db0*/  LDC.64 R2, c[0x4][0x8] ;  /* 0x01000200ff027b82 */ /* 0x000e220000000a00 */
[----:B------:R-:W-:Y:S01]  /*4dc0*/  R2UR UR4, R28 ;  /* 0x000000001c0472ca */ /* 0x000fe200000e0000 */
[----:B------:R-:W-:Y:S01]  /*4dd0*/  IMAD.MOV.U32 R7, RZ, RZ, 0x1 ;  /* 0x00000001ff077424 */ /* 0x000fe200078e00ff */
[----:B------:R-:W-:Y:S01]  /*4de0*/  R2UR UR5, R29 ;  /* 0x000000001d0572ca */ /* 0x000fe200000e0000 */
[----:B------:R-:W-:-:S12]  /*4df0*/  HFMA2 R5, -RZ, RZ, 0, 0 ;  /* 0x00000000ff057431 */ /* 0x000fd800000001ff */
[----:B0-----:R0:W-:Y:S02]  /*4e00*/  STG.E desc[UR4][R2.64], R7 ;  /* 0x0000000702007986 */ /* 0x0011e4000c101904 */
.L_x_136:
[----:B0-----:R-:W-:Y:S01]  /*4e10*/  IMAD.IADD R7, R5, 0x1, R16 ;  /* 0x0000000105077824 */ /* 0x001fe200078e0210 */
[----:B------:R-:W0:Y:S05]  /*4e20*/  LDCU.64 UR4, c[0x4][0x10] ;  /* 0x01000200ff0477ac */ /* 0x000e2a0008000a00 */
[----:B------:R-:W2:Y:S01]  /*4e30*/  LDL.U8 R7, [R7] ;  /* 0x0000000007077983 */ /* 0x000ea20000100000 */
[----:B------:R-:W-:Y:S02]  /*4e40*/  R2UR UR6, R28 ;  /* 0x000000001c0672ca */ /* 0x000fe400000e0000 */
[----:B------:R-:W-:Y:S02]  /*4e50*/  R2UR UR7, R29 ;  /* 0x000000001d0772ca */ /* 0x000fe400000e0000 */
[----:B0-----:R-:W-:-:S05]  /*4e60*/  IADD3 R2, P0, PT, R5, UR4, RZ ;  /* 0x0000000405027c10 */ /* 0x001fca000ff1e0ff */
[----:B------:R-:W-:Y:S01]  /*4e70*/  IMAD.X R3, RZ, RZ, UR5, P0 ;  /* 0x00000005ff037e24 */ /* 0x000fe200080e06ff */
[----:B--2---:R-:W-:-:S05]  /*4e80*/  ISETP.NE.AND P0, PT, R7, RZ, PT ;  /* 0x000000ff0700720c */ /* 0x004fca0003f05270 */
[----:B------:R0:W-:Y:S08]  /*4e90*/  STG.E.U8 desc[UR6][R2.64], R7 ;  /* 0x0000000702007986 */ /* 0x0001f0000c101106 */
[----:B0-----:R-:W-:Y:S05]  /*4ea0*/  @!P0 BRA `(.L_x_1) ;  /* 0x0000000000088947 */ /* 0x001fea0003800000 */
[----:B------:R-:W-:Y:S01]  /*4eb0*/  IADD3 R5, PT, PT, R5, 0x1, RZ ;  /* 0x0000000105057810 */ /* 0x000fe20007ffe0ff */
[----:B------:R-:W-:Y:S06]  /*4ec0*/  BRA `(.L_x_136) ;  /* 0xfffffffc00d07947 */ /* 0x000fec000383ffff */
.L_x_1:
[----:B------:R-:W-:Y:S05]  /*4ed0*/  BSYNC.RECONVERGENT B6 ;  /* 0x0000000000067941 */ /* 0x000fea0003800200 */
.L_x_0:
[----:B------:R-:W2:Y:S01]  /*4ee0*/  LDL R20, [R1+0x78] ;  /* 0x0000780001147983 */ /* 0x000ea20000100800 */
[----:B------:R0:W-:Y:S05]  /*4ef0*/  BMOV.32 B6, R22 ;  /* 0x0000001606007356 */ /* 0x0001ea0000000000 */
[----:B------:R-:W2:Y:S04]  /*4f00*/  LDL R21, [R1+0x7c] ;  /* 0x00007c0001157983 */ /* 0x000ea80000100800 */
[----:B------:R-:W2:Y:S04]  /*4f10*/  LDL R2, [R1+0x64] ;  /* 0x0000640001027983 */ /* 0x000ea80000100800 */
[----:B------:R-:W2:Y:S04]  /*4f20*/  LDL R16, [R1+0x68] ;  /* 0x0000680001107983 */ /* 0x000ea80000100800 */
[----:B------:R-:W2:Y:S04]  /*4f30*/  LDL R17, [R1+0x6c] ;  /* 0x00006c0001117983 */ /* 0x000ea80000100800 */
[----:B------:R-:W2:Y:S04]  /*4f40*/  LDL R18, [R1+0x70] ;  /* 0x0000700001127983 */ /* 0x000ea80000100800 */
[----:B------:R-:W2:Y:S04]  /*4f50*/  LDL R19, [R1+0x74] ;  /* 0x0000740001137983 */ /* 0x000ea80000100800 */
[----:B0-----:R-:W2:Y:S04]  /*4f60*/  LDL R22, [R1+0x80] ;  /* 0x0000800001167983 */ /* 0x001ea80000100800 */
[----:B------:R-:W2:Y:S04]  /*4f70*/  LDL R24, [R1+0x84] ;  /* 0x0000840001187983 */ /* 0x000ea80000100800 */
[----:B------:R-:W2:Y:S04]  /*4f80*/  LDL R25, [R1+0x88] ;  /* 0x0000880001197983 */ /* 0x000ea80000100800 */
[----:B------:R-:W2:Y:S04]  /*4f90*/  LDL R26, [R1+0x8c] ;  /* 0x00008c00011a7983 */ /* 0x000ea80000100800 */
[----:B------:R-:W2:Y:S04]  /*4fa0*/  LDL R27, [R1+0x90] ;  /* 0x00009000011b7983 */ /* 0x000ea80000100800 */
[----:B------:R-:W2:Y:S04]  /*4fb0*/  LDL R28, [R1+0x94] ;  /* 0x00009400011c7983 */ /* 0x000ea80000100800 */
[----:B------:R0:W2:Y:S02]  /*4fc0*/  LDL R29, [R1+0x98] ;  /* 0x00009800011d7983 */ /* 0x0000a40000100800 */
[----:B0-----:R-:W-:Y:S01]  /*4fd0*/  VIADD R1, R1, 0xa0 ;  /* 0x000000a001017836 */ /* 0x001fe20000000000 */
[----:B--2---:R-:W-:Y:S06]  /*4fe0*/  RET.REL.NODEC R20 `(_Z8permuteKPcS_iS_) ;  /* 0xffffffb014047950 */ /* 0x004fec0003c3ffff */
.L_x_137:
[----:B------:R-:W-:-:S00]  /*4ff0*/  BRA `(.L_x_137) ;  /* 0xfffffffc00fc7947 */ /* 0x000fc0000383ffff */
[----:B------:R-:W-:-:S00]  /*5000*/  NOP ;  /* 0x0000000000007918 */ /* 0x000fc00000000000 */
[----:B------:R-:W-:-:S00]  /*5010*/  NOP ;  /* 0x0000000000007918 */ /* 0x000fc00000000000 */
[----:B------:R-:W-:-:S00]  /*5020*/  NOP ;  /* 0x0000000000007918 */ /* 0x000fc00000000000 */
[----:B------:R-:W-:-:S00]  /*5030*/  NOP ;  /* 0x0000000000007918 */ /* 0x000fc00000000000 */
[----:B------:R-:W-:-:S00]  /*5040*/  NOP ;  /* 0x0000000000007918 */ /* 0x000fc00000000000 */
[----:B------:R-:W-:-:S00]  /*5050*/  NOP ;  /* 0x0000000000007918 */ /* 0x000fc00000000000 */
[----:B------:R-:W-:-:S00]  /*5060*/  NOP ;  /* 0x0000000000007918 */ /* 0x000fc00000000000 */
[----:B------:R-:W-:-:S00]  /*5070*/  NOP ;  /* 0x0000000000007918 */ /* 0x000fc00000000000 */
.L_x_138:


//--------------------- .nv.shared.reserved.0     --------------------------
	.section	.nv.shared.reserved.0,"aw",@nobits
	.weak		__nv_reservedSMEM_offset_0_alias
	.size		__nv_reservedSMEM_offset_0_alias, 0, 64
	.other		__nv_reservedSMEM_offset_0_alias,@"STO_CUDA_RESERVED_SHARED STV_DEFAULT"
__nv_reservedSMEM_offset_0_alias:
	.zero		0
	.zero		64


//--------------------- .nv.global                --------------------------
	.section	.nv.global,"aw",@nobits
	.align	4
.nv.global:
	.type		dResult,@object
	.size		dResult,(dPass - dResult)
dResult:
	.zero		4
	.type		dPass,@object
	.size		dPass,(.L_1 - dPass)
dPass:
	.zero		30
.L_1:


//--------------------- .nv.constant0._Z8permuteKPcS_iS_ --------------------------
	.section	.nv.constant0._Z8permuteKPcS_iS_,"a",@progbits
	.sectionflags	@""
	.align	4
.nv.constant0._Z8permuteKPcS_iS_:
	.zero		928


//--------------------- SYMBOLS --------------------------

	.type		.nv.reservedSmem.offset0,@object
	.size		.nv.reservedSmem.offset0,0x4
	.type		free,@function
